//
// Generated by NVIDIA NVVM Compiler
//
// Compiler Build ID: CL-36424714
// Cuda compilation tools, release 13.0, V13.0.88
// Based on NVVM 20.0.0
//

.version 9.0
.target sm_100
.address_size 64

	// .globl	_Z5ass_APdPiS0_ddiiiiii
// _ZZ5ass_APdPiS0_ddiiiiiiE6A_elem has been demoted

.visible .entry _Z5ass_APdPiS0_ddiiiiii(
	.param .u64 .ptr .align 1 _Z5ass_APdPiS0_ddiiiiii_param_0,
	.param .u64 .ptr .align 1 _Z5ass_APdPiS0_ddiiiiii_param_1,
	.param .u64 .ptr .align 1 _Z5ass_APdPiS0_ddiiiiii_param_2,
	.param .f64 _Z5ass_APdPiS0_ddiiiiii_param_3,
	.param .f64 _Z5ass_APdPiS0_ddiiiiii_param_4,
	.param .u32 _Z5ass_APdPiS0_ddiiiiii_param_5,
	.param .u32 _Z5ass_APdPiS0_ddiiiiii_param_6,
	.param .u32 _Z5ass_APdPiS0_ddiiiiii_param_7,
	.param .u32 _Z5ass_APdPiS0_ddiiiiii_param_8,
	.param .u32 _Z5ass_APdPiS0_ddiiiiii_param_9,
	.param .u32 _Z5ass_APdPiS0_ddiiiiii_param_10
)
{
	.local .align 16 .b8 	__local_depot0[192];
	.reg .b64 	%SP;
	.reg .b64 	%SPL;
	.reg .pred 	%p<3>;
	.reg .b32 	%r<26>;
	.reg .b64 	%rd<26>;
	.reg .b64 	%fd<89>;
	// demoted variable
	.shared .align 8 .b8 _ZZ5ass_APdPiS0_ddiiiiiiE6A_elem[128];
	mov.u64 	%SPL, __local_depot0;
	ld.param.u64 	%rd4, [_Z5ass_APdPiS0_ddiiiiii_param_1];
	ld.param.u64 	%rd5, [_Z5ass_APdPiS0_ddiiiiii_param_2];
	ld.param.f64 	%fd1, [_Z5ass_APdPiS0_ddiiiiii_param_3];
	ld.param.f64 	%fd2, [_Z5ass_APdPiS0_ddiiiiii_param_4];
	ld.param.u32 	%r6, [_Z5ass_APdPiS0_ddiiiiii_param_6];
	ld.param.u32 	%r7, [_Z5ass_APdPiS0_ddiiiiii_param_7];
	ld.param.u32 	%r8, [_Z5ass_APdPiS0_ddiiiiii_param_8];
	cvta.to.global.u64 	%rd6, %rd5;
	add.u64 	%rd1, %SPL, 0;
	add.u64 	%rd2, %SPL, 96;
	mov.f64 	%fd3, 0d3FF0000000000000;
	mov.f64 	%fd4, 0d0000000000000000;
	st.local.v2.f64 	[%rd1], {%fd4, %fd3};
	mov.f64 	%fd5, 0dBFF0000000000000;
	st.local.v2.f64 	[%rd1+16], {%fd5, %fd4};
	st.local.v2.f64 	[%rd1+32], {%fd5, %fd3};
	st.local.v2.f64 	[%rd1+48], {%fd4, %fd3};
	st.local.v2.f64 	[%rd1+64], {%fd4, %fd4};
	st.local.v2.f64 	[%rd1+80], {%fd5, %fd4};
	st.local.v2.f64 	[%rd2], {%fd3, %fd4};
	st.local.v2.f64 	[%rd2+16], {%fd5, %fd5};
	st.local.v2.f64 	[%rd2+32], {%fd4, %fd4};
	st.local.v2.f64 	[%rd2+48], {%fd3, %fd4};
	st.local.v2.f64 	[%rd2+64], {%fd4, %fd5};
	st.local.v2.f64 	[%rd2+80], {%fd4, %fd3};
	mov.u32 	%r9, %ctaid.x;
	mov.u32 	%r10, %ctaid.y;
	mov.u32 	%r1, %tid.x;
	mov.u32 	%r2, %tid.y;
	mad.lo.s32 	%r3, %r6, %r10, %r9;
	mul.wide.s32 	%rd9, %r3, 4;
	add.s64 	%rd10, %rd6, %rd9;
	ld.global.u32 	%r4, [%rd10];
	setp.ne.s32 	%p1, %r8, %r4;
	shl.b32 	%r11, %r2, 2;
	add.s32 	%r12, %r11, %r1;
	shl.b32 	%r13, %r12, 3;
	mov.u32 	%r14, _ZZ5ass_APdPiS0_ddiiiiiiE6A_elem;
	add.s32 	%r5, %r14, %r13;
	@%p1 bra 	$L__BB0_2;
	mul.lo.s32 	%r15, %r1, 3;
	mul.wide.u32 	%rd11, %r15, 8;
	add.s64 	%rd12, %rd1, %rd11;
	ld.local.f64 	%fd6, [%rd12];
	ld.local.f64 	%fd7, [%rd12+8];
	mul.f64 	%fd8, %fd7, 0d3FCB0CB174DCBFC2;
	fma.rn.f64 	%fd9, %fd6, 0d3FCB0CB174DCBFC2, %fd8;
	ld.local.f64 	%fd10, [%rd12+16];
	add.f64 	%fd11, %fd10, %fd9;
	mul.lo.s32 	%r16, %r2, 3;
	mul.wide.u32 	%rd13, %r16, 8;
	add.s64 	%rd14, %rd1, %rd13;
	ld.local.f64 	%fd12, [%rd14];
	ld.local.f64 	%fd13, [%rd14+8];
	mul.f64 	%fd14, %fd13, 0d3FCB0CB174DCBFC2;
	fma.rn.f64 	%fd15, %fd12, 0d3FCB0CB174DCBFC2, %fd14;
	ld.local.f64 	%fd16, [%rd14+16];
	add.f64 	%fd17, %fd16, %fd15;
	mul.f64 	%fd18, %fd11, %fd17;
	mul.f64 	%fd19, %fd1, %fd1;
	div.rn.f64 	%fd20, %fd18, %fd19;
	add.s64 	%rd15, %rd2, %rd11;
	ld.local.f64 	%fd21, [%rd15];
	ld.local.f64 	%fd22, [%rd15+8];
	mul.f64 	%fd23, %fd22, 0d3FCB0CB174DCBFC2;
	fma.rn.f64 	%fd24, %fd21, 0d3FCB0CB174DCBFC2, %fd23;
	ld.local.f64 	%fd25, [%rd15+16];
	add.f64 	%fd26, %fd25, %fd24;
	add.s64 	%rd16, %rd2, %rd13;
	ld.local.f64 	%fd27, [%rd16];
	ld.local.f64 	%fd28, [%rd16+8];
	mul.f64 	%fd29, %fd28, 0d3FCB0CB174DCBFC2;
	fma.rn.f64 	%fd30, %fd27, 0d3FCB0CB174DCBFC2, %fd29;
	ld.local.f64 	%fd31, [%rd16+16];
	add.f64 	%fd32, %fd31, %fd30;
	mul.f64 	%fd33, %fd26, %fd32;
	mul.f64 	%fd34, %fd2, %fd2;
	div.rn.f64 	%fd35, %fd33, %fd34;
	add.f64 	%fd36, %fd20, %fd35;
	mul.f64 	%fd37, %fd7, 0d3FE93CD3A2C8D010;
	fma.rn.f64 	%fd38, %fd6, 0d3FCB0CB174DCBFC2, %fd37;
	add.f64 	%fd39, %fd10, %fd38;
	mul.f64 	%fd40, %fd13, 0d3FE93CD3A2C8D010;
	fma.rn.f64 	%fd41, %fd12, 0d3FCB0CB174DCBFC2, %fd40;
	add.f64 	%fd42, %fd16, %fd41;
	mul.f64 	%fd43, %fd39, %fd42;
	div.rn.f64 	%fd44, %fd43, %fd19;
	mul.f64 	%fd45, %fd22, 0d3FE93CD3A2C8D010;
	fma.rn.f64 	%fd46, %fd21, 0d3FCB0CB174DCBFC2, %fd45;
	add.f64 	%fd47, %fd25, %fd46;
	mul.f64 	%fd48, %fd28, 0d3FE93CD3A2C8D010;
	fma.rn.f64 	%fd49, %fd27, 0d3FCB0CB174DCBFC2, %fd48;
	add.f64 	%fd50, %fd31, %fd49;
	mul.f64 	%fd51, %fd47, %fd50;
	div.rn.f64 	%fd52, %fd51, %fd34;
	add.f64 	%fd53, %fd44, %fd52;
	fma.rn.f64 	%fd54, %fd6, 0d3FE93CD3A2C8D010, %fd8;
	add.f64 	%fd55, %fd10, %fd54;
	fma.rn.f64 	%fd56, %fd12, 0d3FE93CD3A2C8D010, %fd14;
	add.f64 	%fd57, %fd16, %fd56;
	mul.f64 	%fd58, %fd55, %fd57;
	div.rn.f64 	%fd59, %fd58, %fd19;
	fma.rn.f64 	%fd60, %fd21, 0d3FE93CD3A2C8D010, %fd23;
	add.f64 	%fd61, %fd25, %fd60;
	fma.rn.f64 	%fd62, %fd27, 0d3FE93CD3A2C8D010, %fd29;
	add.f64 	%fd63, %fd31, %fd62;
	mul.f64 	%fd64, %fd61, %fd63;
	div.rn.f64 	%fd65, %fd64, %fd34;
	add.f64 	%fd66, %fd59, %fd65;
	fma.rn.f64 	%fd67, %fd6, 0d3FE93CD3A2C8D010, %fd37;
	add.f64 	%fd68, %fd10, %fd67;
	fma.rn.f64 	%fd69, %fd12, 0d3FE93CD3A2C8D010, %fd40;
	add.f64 	%fd70, %fd16, %fd69;
	mul.f64 	%fd71, %fd68, %fd70;
	div.rn.f64 	%fd72, %fd71, %fd19;
	fma.rn.f64 	%fd73, %fd21, 0d3FE93CD3A2C8D010, %fd45;
	add.f64 	%fd74, %fd25, %fd73;
	fma.rn.f64 	%fd75, %fd27, 0d3FE93CD3A2C8D010, %fd48;
	add.f64 	%fd76, %fd31, %fd75;
	mul.f64 	%fd77, %fd74, %fd76;
	div.rn.f64 	%fd78, %fd77, %fd34;
	add.f64 	%fd79, %fd72, %fd78;
	mul.f64 	%fd80, %fd1, %fd2;
	add.f64 	%fd81, %fd36, %fd53;
	add.f64 	%fd82, %fd81, %fd66;
	add.f64 	%fd83, %fd82, %fd79;
	mul.f64 	%fd84, %fd80, %fd83;
	mul.f64 	%fd85, %fd84, 0d3FD0000000000000;
	st.shared.f64 	[%r5], %fd85;
$L__BB0_2:
	setp.ne.s32 	%p2, %r8, %r4;
	bar.sync 	0;
	@%p2 bra 	$L__BB0_4;
	ld.param.u64 	%rd25, [_Z5ass_APdPiS0_ddiiiiii_param_0];
	cvta.to.global.u64 	%rd17, %rd4;
	shl.b32 	%r17, %r3, 2;
	add.s32 	%r18, %r17, %r1;
	mul.wide.s32 	%rd18, %r18, 4;
	add.s64 	%rd19, %rd17, %rd18;
	ld.global.u32 	%r19, [%rd19];
	add.s32 	%r20, %r17, %r2;
	mul.wide.s32 	%rd20, %r20, 4;
	add.s64 	%rd21, %rd17, %rd20;
	ld.global.u32 	%r21, [%rd21];
	ld.shared.f64 	%fd86, [%r5];
	mad.lo.s32 	%r22, %r6, %r7, %r6;
	add.s32 	%r23, %r7, %r22;
	mad.lo.s32 	%r24, %r19, %r23, %r19;
	add.s32 	%r25, %r24, %r21;
	cvta.to.global.u64 	%rd22, %rd25;
	mul.wide.s32 	%rd23, %r25, 8;
	add.s64 	%rd24, %rd22, %rd23;
	ld.global.f64 	%fd87, [%rd24];
	add.f64 	%fd88, %fd86, %fd87;
	st.global.f64 	[%rd24], %fd88;
$L__BB0_4:
	ret;

}
	// .globl	_Z9VectorAddPdS_S_di
.visible .entry _Z9VectorAddPdS_S_di(
	.param .u64 .ptr .align 1 _Z9VectorAddPdS_S_di_param_0,
	.param .u64 .ptr .align 1 _Z9VectorAddPdS_S_di_param_1,
	.param .u64 .ptr .align 1 _Z9VectorAddPdS_S_di_param_2,
	.param .f64 _Z9VectorAddPdS_S_di_param_3,
	.param .u32 _Z9VectorAddPdS_S_di_param_4
)
{
	.reg .pred 	%p<2>;
	.reg .b32 	%r<6>;
	.reg .b64 	%rd<11>;
	.reg .b64 	%fd<5>;

	ld.param.u64 	%rd1, [_Z9VectorAddPdS_S_di_param_0];
	ld.param.u64 	%rd2, [_Z9VectorAddPdS_S_di_param_1];
	ld.param.u64 	%rd3, [_Z9VectorAddPdS_S_di_param_2];
	ld.param.f64 	%fd1, [_Z9VectorAddPdS_S_di_param_3];
	ld.param.u32 	%r2, [_Z9VectorAddPdS_S_di_param_4];
	mov.u32 	%r3, %ctaid.x;
	mov.u32 	%r4, %ntid.x;
	mov.u32 	%r5, %tid.x;
	mad.lo.s32 	%r1, %r3, %r4, %r5;
	setp.ge.s32 	%p1, %r1, %r2;
	@%p1 bra 	$L__BB1_2;
	cvta.to.global.u64 	%rd4, %rd1;
	cvta.to.global.u64 	%rd5, %rd2;
	cvta.to.global.u64 	%rd6, %rd3;
	mul.wide.s32 	%rd7, %r1, 8;
	add.s64 	%rd8, %rd4, %rd7;
	ld.global.f64 	%fd2, [%rd8];
	add.s64 	%rd9, %rd5, %rd7;
	ld.global.f64 	%fd3, [%rd9];
	fma.rn.f64 	%fd4, %fd1, %fd3, %fd2;
	add.s64 	%rd10, %rd6, %rd7;
	st.global.f64 	[%rd10], %fd4;
$L__BB1_2:
	ret;

}


// ===== COMPILED SASS (sm_100) =====

	.target	sm_100

	.elftype	@"ET_EXEC"


//--------------------- .note.nv.tkinfo           --------------------------
	.section	.note.nv.tkinfo,"",@"SHT_NOTE"
	.sectionflags	@"SHF_NOTE_NV_TKINFO"
	.tkinfo
        /*0018*/ 	.word	0x00000002
        /*0030*/ 	.string	""
        /*0030*/ 	.string	"ptxas"
        /*0030*/ 	.string	"Cuda compilation tools, release 13.0, V13.0.88"
        /*0030*/ 	.string	"Build cuda_13.0.r13.0/compiler.36424714_0"
        /*0030*/ 	.string	"-arch sm_100 -m 64 "



//--------------------- .note.nv.cuinfo           --------------------------
	.section	.note.nv.cuinfo,"",@"SHT_NOTE"
	.sectionflags	@"SHF_NOTE_NV_CUINFO"
        /*0018*/ 	.short	0x0002
        /*001a*/ 	.short	0x0064
        /*001c*/ 	.short	0x0082
	.zero		2


//--------------------- .nv.info                  --------------------------
	.section	.nv.info,"",@"SHT_CUDA_INFO"
	.align	4


	//----- nvinfo : EIATTR_REGCOUNT
	.align		4
        /*0000*/ 	.byte	0x04, 0x2f
        /*0002*/ 	.short	(.L_1 - .L_0)
	.align		4
.L_0:
        /*0004*/ 	.word	index@(_Z5ass_APdPiS0_ddiiiiii)
        /*0008*/ 	.word	0x00000040


	//----- nvinfo : EIATTR_FRAME_SIZE
	.align		4
.L_1:
        /*000c*/ 	.byte	0x04, 0x11
        /*000e*/ 	.short	(.L_3 - .L_2)
	.align		4
.L_2:
        /*0010*/ 	.word	index@($__internal_0_$__cuda_sm20_div_rn_f64_full)
        /*0014*/ 	.word	0x000000c0


	//----- nvinfo : EIATTR_FRAME_SIZE
	.align		4
.L_3:
        /*0018*/ 	.byte	0x04, 0x11
        /*001a*/ 	.short	(.L_5 - .L_4)
	.align		4
.L_4:
        /*001c*/ 	.word	index@(_Z5ass_APdPiS0_ddiiiiii)
        /*0020*/ 	.word	0x000000c0


	//----- nvinfo : EIATTR_REGCOUNT
	.align		4
.L_5:
        /*0024*/ 	.byte	0x04, 0x2f
        /*0026*/ 	.short	(.L_7 - .L_6)
	.align		4
.L_6:
        /*0028*/ 	.word	index@(_Z9VectorAddPdS_S_di)
        /*002c*/ 	.word	0x0000000e


	//----- nvinfo : EIATTR_FRAME_SIZE
	.align		4
.L_7:
        /*0030*/ 	.byte	0x04, 0x11
        /*0032*/ 	.short	(.L_9 - .L_8)
	.align		4
.L_8:
        /*0034*/ 	.word	index@(_Z9VectorAddPdS_S_di)
        /*0038*/ 	.word	0x00000000


	//----- nvinfo : EIATTR_MIN_STACK_SIZE
	.align		4
.L_9:
        /*003c*/ 	.byte	0x04, 0x12
        /*003e*/ 	.short	(.L_11 - .L_10)
	.align		4
.L_10:
        /*0040*/ 	.word	index@(_Z9VectorAddPdS_S_di)
        /*0044*/ 	.word	0x00000000


	//----- nvinfo : EIATTR_MIN_STACK_SIZE
	.align		4
.L_11:
        /*0048*/ 	.byte	0x04, 0x12
        /*004a*/ 	.short	(.L_13 - .L_12)
	.align		4
.L_12:
        /*004c*/ 	.word	index@(_Z5ass_APdPiS0_ddiiiiii)
        /*0050*/ 	.word	0x000000c0
.L_13:


//--------------------- .nv.compat                --------------------------
	.section	.nv.compat,"",@"SHT_CUDA_COMPAT_INFO"
	.align	4
        /*0000*/ 	.byte	0x02, 0x09, 0x00, 0x00, 0x02, 0x02, 0x01, 0x00, 0x02, 0x05, 0x05, 0x00, 0x03, 0x07, 0x01, 0x01
        /*0010*/ 	.byte	0x02, 0x03, 0x00, 0x00, 0x02, 0x06, 0x01, 0x00, 0x04, 0x0b, 0x08, 0x00, 0x01, 0x00, 0x00, 0x00
        /*0020*/ 	.byte	0x00, 0x00, 0x00, 0x00


//--------------------- .nv.info._Z9VectorAddPdS_S_di --------------------------
	.section	.nv.info._Z9VectorAddPdS_S_di,"",@"SHT_CUDA_INFO"
	.sectionflags	@""
	.align	4


	//----- nvinfo : EIATTR_CUDA_API_VERSION
	.align		4
        /*0000*/ 	.byte	0x04, 0x37
        /*0002*/ 	.short	(.L_15 - .L_14)
.L_14:
        /*0004*/ 	.word	0x00000082


	//----- nvinfo : EIATTR_KPARAM_INFO
	.align		4
.L_15:
        /*0008*/ 	.byte	0x04, 0x17
        /*000a*/ 	.short	(.L_17 - .L_16)
.L_16:
        /*000c*/ 	.word	0x00000000
        /*0010*/ 	.short	0x0004
        /*0012*/ 	.short	0x0020
        /*0014*/ 	.byte	0x00, 0xf0, 0x11, 0x00


	//----- nvinfo : EIATTR_KPARAM_INFO
	.align		4
.L_17:
        /*0018*/ 	.byte	0x04, 0x17
        /*001a*/ 	.short	(.L_19 - .L_18)
.L_18:
        /*001c*/ 	.word	0x00000000
        /*0020*/ 	.short	0x0003
        /*0022*/ 	.short	0x0018
        /*0024*/ 	.byte	0x00, 0xf0, 0x21, 0x00


	//----- nvinfo : EIATTR_KPARAM_INFO
	.align		4
.L_19:
        /*0028*/ 	.byte	0x04, 0x17
        /*002a*/ 	.short	(.L_21 - .L_20)
.L_20:
        /*002c*/ 	.word	0x00000000
        /*0030*/ 	.short	0x0002
        /*0032*/ 	.short	0x0010
        /*0034*/ 	.byte	0x00, 0xf5, 0x21, 0x00


	//----- nvinfo : EIATTR_KPARAM_INFO
	.align		4
.L_21:
        /*0038*/ 	.byte	0x04, 0x17
        /*003a*/ 	.short	(.L_23 - .L_22)
.L_22:
        /*003c*/ 	.word	0x00000000
        /*0040*/ 	.short	0x0001
        /*0042*/ 	.short	0x0008
        /*0044*/ 	.byte	0x00, 0xf5, 0x21, 0x00


	//----- nvinfo : EIATTR_KPARAM_INFO
	.align		4
.L_23:
        /*0048*/ 	.byte	0x04, 0x17
        /*004a*/ 	.short	(.L_25 - .L_24)
.L_24:
        /*004c*/ 	.word	0x00000000
        /*0050*/ 	.short	0x0000
        /*0052*/ 	.short	0x0000
        /*0054*/ 	.byte	0x00, 0xf5, 0x21, 0x00


	//----- nvinfo : EIATTR_SPARSE_MMA_MASK
	.align		4
.L_25:
        /*0058*/ 	.byte	0x03, 0x50
        /*005a*/ 	.short	0x0000


	//----- nvinfo : EIATTR_MAXREG_COUNT
	.align		4
        /*005c*/ 	.byte	0x03, 0x1b
        /*005e*/ 	.short	0x00ff


	//----- nvinfo : EIATTR_MERCURY_ISA_VERSION
	.align		4
        /*0060*/ 	.byte	0x03, 0x5f
        /*0062*/ 	.short	0x0101


	//----- nvinfo : EIATTR_VRC_CTA_INIT_COUNT
	.align		4
        /*0064*/ 	.byte	0x02, 0x4a
	.zero		1
	.zero		1


	//----- nvinfo : EIATTR_EXIT_INSTR_OFFSETS
	.align		4
        /*0068*/ 	.byte	0x04, 0x1c
        /*006a*/ 	.short	(.L_27 - .L_26)


	//   ....[0]....
.L_26:
        /*006c*/ 	.word	0x00000070


	//   ....[1]....
        /*0070*/ 	.word	0x00000140


	//----- nvinfo : EIATTR_CBANK_PARAM_SIZE
	.align		4
.L_27:
        /*0074*/ 	.byte	0x03, 0x19
        /*0076*/ 	.short	0x0024


	//----- nvinfo : EIATTR_PARAM_CBANK
	.align		4
        /*0078*/ 	.byte	0x04, 0x0a
        /*007a*/ 	.short	(.L_29 - .L_28)
	.align		4
.L_28:
        /*007c*/ 	.word	index@(.nv.constant0._Z9VectorAddPdS_S_di)
        /*0080*/ 	.short	0x0380
        /*0082*/ 	.short	0x0024


	//----- nvinfo : EIATTR_SW_WAR
	.align		4
.L_29:
        /*0084*/ 	.byte	0x04, 0x36
        /*0086*/ 	.short	(.L_31 - .L_30)
.L_30:
        /*0088*/ 	.word	0x00000008
.L_31:


//--------------------- .nv.info._Z5ass_APdPiS0_ddiiiiii --------------------------
	.section	.nv.info._Z5ass_APdPiS0_ddiiiiii,"",@"SHT_CUDA_INFO"
	.sectionflags	@""
	.align	4


	//----- nvinfo : EIATTR_CUDA_API_VERSION
	.align		4
        /*0000*/ 	.byte	0x04, 0x37
        /*0002*/ 	.short	(.L_33 - .L_32)
.L_32:
        /*0004*/ 	.word	0x00000082


	//----- nvinfo : EIATTR_KPARAM_INFO
	.align		4
.L_33:
        /*0008*/ 	.byte	0x04, 0x17
        /*000a*/ 	.short	(.L_35 - .L_34)
.L_34:
        /*000c*/ 	.word	0x00000000
        /*0010*/ 	.short	0x000a
        /*0012*/ 	.short	0x003c
        /*0014*/ 	.byte	0x00, 0xf0, 0x11, 0x00


	//----- nvinfo : EIATTR_KPARAM_INFO
	.align		4
.L_35:
        /*0018*/ 	.byte	0x04, 0x17
        /*001a*/ 	.short	(.L_37 - .L_36)
.L_36:
        /*001c*/ 	.word	0x00000000
        /*0020*/ 	.short	0x0009
        /*0022*/ 	.short	0x0038
        /*0024*/ 	.byte	0x00, 0xf0, 0x11, 0x00


	//----- nvinfo : EIATTR_KPARAM_INFO
	.align		4
.L_37:
        /*0028*/ 	.byte	0x04, 0x17
        /*002a*/ 	.short	(.L_39 - .L_38)
.L_38:
        /*002c*/ 	.word	0x00000000
        /*0030*/ 	.short	0x0008
        /*0032*/ 	.short	0x0034
        /*0034*/ 	.byte	0x00, 0xf0, 0x11, 0x00


	//----- nvinfo : EIATTR_KPARAM_INFO
	.align		4
.L_39:
        /*0038*/ 	.byte	0x04, 0x17
        /*003a*/ 	.short	(.L_41 - .L_40)
.L_40:
        /*003c*/ 	.word	0x00000000
        /*0040*/ 	.short	0x0007
        /*0042*/ 	.short	0x0030
        /*0044*/ 	.byte	0x00, 0xf0, 0x11, 0x00


	//----- nvinfo : EIATTR_KPARAM_INFO
	.align		4
.L_41:
        /*0048*/ 	.byte	0x04, 0x17
        /*004a*/ 	.short	(.L_43 - .L_42)
.L_42:
        /*004c*/ 	.word	0x00000000
        /*0050*/ 	.short	0x0006
        /*0052*/ 	.short	0x002c
        /*0054*/ 	.byte	0x00, 0xf0, 0x11, 0x00


	//----- nvinfo : EIATTR_KPARAM_INFO
	.align		4
.L_43:
        /*0058*/ 	.byte	0x04, 0x17
        /*005a*/ 	.short	(.L_45 - .L_44)
.L_44:
        /*005c*/ 	.word	0x00000000
        /*0060*/ 	.short	0x0005
        /*0062*/ 	.short	0x0028
        /*0064*/ 	.byte	0x00, 0xf0, 0x11, 0x00


	//----- nvinfo : EIATTR_KPARAM_INFO
	.align		4
.L_45:
        /*0068*/ 	.byte	0x04, 0x17
        /*006a*/ 	.short	(.L_47 - .L_46)
.L_46:
        /*006c*/ 	.word	0x00000000
        /*0070*/ 	.short	0x0004
        /*0072*/ 	.short	0x0020
        /*0074*/ 	.byte	0x00, 0xf0, 0x21, 0x00


	//----- nvinfo : EIATTR_KPARAM_INFO
	.align		4
.L_47:
        /*0078*/ 	.byte	0x04, 0x17
        /*007a*/ 	.short	(.L_49 - .L_48)
.L_48:
        /*007c*/ 	.word	0x00000000
        /*0080*/ 	.short	0x0003
        /*0082*/ 	.short	0x0018
        /*0084*/ 	.byte	0x00, 0xf0, 0x21, 0x00


	//----- nvinfo : EIATTR_KPARAM_INFO
	.align		4
.L_49:
        /*0088*/ 	.byte	0x04, 0x17
        /*008a*/ 	.short	(.L_51 - .L_50)
.L_50:
        /*008c*/ 	.word	0x00000000
        /*0090*/ 	.short	0x0002
        /*0092*/ 	.short	0x0010
        /*0094*/ 	.byte	0x00, 0xf5, 0x21, 0x00


	//----- nvinfo : EIATTR_KPARAM_INFO
	.align		4
.L_51:
        /*0098*/ 	.byte	0x04, 0x17
        /*009a*/ 	.short	(.L_53 - .L_52)
.L_52:
        /*009c*/ 	.word	0x00000000
        /*00a0*/ 	.short	0x0001
        /*00a2*/ 	.short	0x0008
        /*00a4*/ 	.byte	0x00, 0xf5, 0x21, 0x00


	//----- nvinfo : EIATTR_KPARAM_INFO
	.align		4
.L_53:
        /*00a8*/ 	.byte	0x04, 0x17
        /*00aa*/ 	.short	(.L_55 - .L_54)
.L_54:
        /*00ac*/ 	.word	0x00000000
        /*00b0*/ 	.short	0x0000
        /*00b2*/ 	.short	0x0000
        /*00b4*/ 	.byte	0x00, 0xf5, 0x21, 0x00


	//----- nvinfo : EIATTR_SPARSE_MMA_MASK
	.align		4
.L_55:
        /*00b8*/ 	.byte	0x03, 0x50
        /*00ba*/ 	.short	0x0000


	//----- nvinfo : EIATTR_MAXREG_COUNT
	.align		4
        /*00bc*/ 	.byte	0x03, 0x1b
        /*00be*/ 	.short	0x00ff


	//----- nvinfo : EIATTR_NUM_BARRIERS
	.align		4
        /*00c0*/ 	.byte	0x02, 0x4c
        /*00c2*/ 	.byte	0x01
	.zero		1


	//----- nvinfo : EIATTR_MERCURY_ISA_VERSION
	.align		4
        /*00c4*/ 	.byte	0x03, 0x5f
        /*00c6*/ 	.short	0x0101


	//----- nvinfo : EIATTR_VRC_CTA_INIT_COUNT
	.align		4
        /*00c8*/ 	.byte	0x02, 0x4a
	.zero		1
	.zero		1


	//----- nvinfo : EIATTR_EXIT_INSTR_OFFSETS
	.align		4
        /*00cc*/ 	.byte	0x04, 0x1c
        /*00ce*/ 	.short	(.L_57 - .L_56)


	//   ....[0]....
.L_56:
        /*00d0*/ 	.word	0x00001940


	//   ....[1]....
        /*00d4*/ 	.word	0x00001aa0


	//----- nvinfo : EIATTR_CRS_STACK_SIZE
	.align		4
.L_57:
        /*00d8*/ 	.byte	0x04, 0x1e
        /*00da*/ 	.short	(.L_59 - .L_58)
.L_58:
        /*00dc*/ 	.word	0x00000000


	//----- nvinfo : EIATTR_CBANK_PARAM_SIZE
	.align		4
.L_59:
        /*00e0*/ 	.byte	0x03, 0x19
        /*00e2*/ 	.short	0x0040


	//----- nvinfo : EIATTR_PARAM_CBANK
	.align		4
        /*00e4*/ 	.byte	0x04, 0x0a
        /*00e6*/ 	.short	(.L_61 - .L_60)
	.align		4
.L_60:
        /*00e8*/ 	.word	index@(.nv.constant0._Z5ass_APdPiS0_ddiiiiii)
        /*00ec*/ 	.short	0x0380
        /*00ee*/ 	.short	0x0040


	//----- nvinfo : EIATTR_SW_WAR
	.align		4
.L_61:
        /*00f0*/ 	.byte	0x04, 0x36
        /*00f2*/ 	.short	(.L_63 - .L_62)
.L_62:
        /*00f4*/ 	.word	0x00000008
.L_63:


//--------------------- .nv.callgraph             --------------------------
	.section	.nv.callgraph,"",@"SHT_CUDA_CALLGRAPH"
	.align	4
	.sectionentsize	8
	.align		4
        /*0000*/ 	.word	0x00000000
	.align		4
        /*0004*/ 	.word	0xffffffff
	.align		4
        /*0008*/ 	.word	0x00000000
	.align		4
        /*000c*/ 	.word	0xfffffffe
	.align		4
        /*0010*/ 	.word	0x00000000
	.align		4
        /*0014*/ 	.word	0xfffffffd
	.align		4
        /*0018*/ 	.word	0x00000000
	.align		4
        /*001c*/ 	.word	0xfffffffc


//--------------------- .text._Z9VectorAddPdS_S_di --------------------------
	.section	.text._Z9VectorAddPdS_S_di,"ax",@progbits
	.align	128
        .global         _Z9VectorAddPdS_S_di
        .type           _Z9VectorAddPdS_S_di,@function
        .size           _Z9VectorAddPdS_S_di,(.L_x_25 - _Z9VectorAddPdS_S_di)
        .other          _Z9VectorAddPdS_S_di,@"STO_CUDA_ENTRY STV_DEFAULT"
_Z9VectorAddPdS_S_di:
.text._Z9VectorAddPdS_S_di:
[----:B------:R-:W-:Y:S01]  /*0000*/  LDC R1, c[0x0][0x37c] ;  /* 0x0000df00ff017b82 */ /* 0x000fe20000000800 */
[----:B------:R-:W0:Y:S07]  /*0010*/  S2R R0, SR_TID.X ;  /* 0x0000000000007919 */ /* 0x000e2e0000002100 */
[----:B------:R-:W0:Y:S01]  /*0020*/  S2UR UR4, SR_CTAID.X ;  /* 0x00000000000479c3 */ /* 0x000e220000002500 */
[----:B------:R-:W1:Y:S07]  /*0030*/  LDCU UR5, c[0x0][0x3a0] ;  /* 0x00007400ff0577ac */ /* 0x000e6e0008000800 */
[----:B------:R-:W0:Y:S02]  /*0040*/  LDC R11, c[0x0][0x360] ;  /* 0x0000d800ff0b7b82 */ /* 0x000e240000000800 */
[----:B0-----:R-:W-:-:S05]  /*0050*/  IMAD R11, R11, UR4, R0 ;  /* 0x000000040b0b7c24 */ /* 0x001fca000f8e0200 */
[----:B-1----:R-:W-:-:S13]  /*0060*/  ISETP.GE.AND P0, PT, R11, UR5, PT ;  /* 0x000000050b007c0c */ /* 0x002fda000bf06270 */
[----:B------:R-:W-:Y:S05]  /*0070*/  @P0 EXIT ;  /* 0x000000000000094d */ /* 0x000fea0003800000 */
[----:B------:R-:W0:Y:S01]  /*0080*/  LDC.64 R2, c[0x0][0x380] ;  /* 0x0000e000ff027b82 */ /* 0x000e220000000a00 */
[----:B------:R-:W1:Y:S07]  /*0090*/  LDCU.64 UR4, c[0x0][0x358] ;  /* 0x00006b00ff0477ac */ /* 0x000e6e0008000a00 */
[----:B------:R-:W2:Y:S08]  /*00a0*/  LDC.64 R4, c[0x0][0x388] ;  /* 0x0000e200ff047b82 */ /* 0x000eb00000000a00 */
[----:B------:R-:W3:Y:S01]  /*00b0*/  LDC.64 R6, c[0x0][0x398] ;  /* 0x0000e600ff067b82 */ /* 0x000ee20000000a00 */
[----:B0-----:R-:W-:-:S07]  /*00c0*/  IMAD.WIDE R2, R11, 0x8, R2 ;  /* 0x000000080b027825 */ /* 0x001fce00078e0202 */
[----:B------:R-:W0:Y:S01]  /*00d0*/  LDC.64 R8, c[0x0][0x390] ;  /* 0x0000e400ff087b82 */ /* 0x000e220000000a00 */
[----:B-1----:R-:W3:Y:S01]  /*00e0*/  LDG.E.64 R2, desc[UR4][R2.64] ;  /* 0x0000000402027981 */ /* 0x002ee2000c1e1b00 */
[----:B--2---:R-:W-:-:S06]  /*00f0*/  IMAD.WIDE R4, R11, 0x8, R4 ;  /* 0x000000080b047825 */ /* 0x004fcc00078e0204 */
[----:B------:R-:W3:Y:S01]  /*0100*/  LDG.E.64 R4, desc[UR4][R4.64] ;  /* 0x0000000404047981 */ /* 0x000ee2000c1e1b00 */
[----:B0-----:R-:W-:Y:S01]  /*0110*/  IMAD.WIDE R8, R11, 0x8, R8 ;  /* 0x000000080b087825 */ /* 0x001fe200078e0208 */
[----:B---3--:R-:W-:-:S07]  /*0120*/  DFMA R6, R4, R6, R2 ;  /* 0x000000060406722b */ /* 0x008fce0000000002 */
[----:B------:R-:W-:Y:S01]  /*0130*/  STG.E.64 desc[UR4][R8.64], R6 ;  /* 0x0000000608007986 */ /* 0x000fe2000c101b04 */
[----:B------:R-:W-:Y:S05]  /*0140*/  EXIT ;  /* 0x000000000000794d */ /* 0x000fea0003800000 */
.L_x_0:
[----:B------:R-:W-:-:S00]  /*0150*/  BRA `(.L_x_0) ;  /* 0xfffffffc00fc7947 */ /* 0x000fc0000383ffff */
[----:B------:R-:W-:-:S00]  /*0160*/  NOP ;  /* 0x0000000000007918 */ /* 0x000fc00000000000 */
        /* <DEDUP_REMOVED lines=9> */
.L_x_25:


//--------------------- .text._Z5ass_APdPiS0_ddiiiiii --------------------------
	.section	.text._Z5ass_APdPiS0_ddiiiiii,"ax",@progbits
	.align	128
        .global         _Z5ass_APdPiS0_ddiiiiii
        .type           _Z5ass_APdPiS0_ddiiiiii,@function
        .size           _Z5ass_APdPiS0_ddiiiiii,(.L_x_24 - _Z5ass_APdPiS0_ddiiiiii)
        .other          _Z5ass_APdPiS0_ddiiiiii,@"STO_CUDA_ENTRY STV_DEFAULT"
_Z5ass_APdPiS0_ddiiiiii:
.text._Z5ass_APdPiS0_ddiiiiii:
[----:B------:R-:W0:Y:S08]  /*0000*/  LDC R1, c[0x0][0x37c] ;  /* 0x0000df00ff017b82 */ /* 0x000e300000000800 */
[----:B------:R-:W-:Y:S01]  /*0010*/  S2UR UR6, SR_CTAID.X ;  /* 0x00000000000679c3 */ /* 0x000fe20000002500 */
[----:B------:R-:W1:Y:S01]  /*0020*/  LDCU UR8, c[0x0][0x3ac] ;  /* 0x00007580ff0877ac */ /* 0x000e620008000800 */
[----:B0-----:R-:W-:Y:S01]  /*0030*/  VIADD R1, R1, 0xffffff40 ;  /* 0xffffff4001017836 */ /* 0x001fe20000000000 */
[----:B------:R-:W0:Y:S05]  /*0040*/  LDCU.64 UR4, c[0x0][0x390] ;  /* 0x00007200ff0477ac */ /* 0x000e2a0008000a00 */
[----:B------:R-:W1:Y:S01]  /*0050*/  S2UR UR7, SR_CTAID.Y ;  /* 0x00000000000779c3 */ /* 0x000e620000002600 */
[----:B------:R-:W2:Y:S01]  /*0060*/  LDCU.64 UR10, c[0x0][0x358] ;  /* 0x00006b00ff0a77ac */ /* 0x000ea20008000a00 */
[----:B-1----:R-:W-:Y:S01]  /*0070*/  UIMAD UR6, UR7, UR8, UR6 ;  /* 0x00000008070672a4 */ /* 0x002fe2000f8e0206 */
[----:B------:R-:W1:Y:S01]  /*0080*/  S2R R0, SR_TID.X ;  /* 0x0000000000007919 */ /* 0x000e620000002100 */
[----:B------:R-:W-:-:S02]  /*0090*/  HFMA2 R18, -RZ, RZ, 0, 0 ;  /* 0x00000000ff127431 */ /* 0x000fc400000001ff */
[----:B------:R-:W-:Y:S01]  /*00a0*/  IMAD.MOV.U32 R19, RZ, RZ, 0x3ff00000 ;  /* 0x3ff00000ff137424 */ /* 0x000fe200078e00ff */
[----:B0-----:R-:W-:Y:S01]  /*00b0*/  UIMAD.WIDE UR4, UR6, 0x4, UR4 ;  /* 0x00000004060478a5 */ /* 0x001fe2000f8e0204 */
[----:B------:R-:W1:Y:S01]  /*00c0*/  S2R R7, SR_TID.Y ;  /* 0x0000000000077919 */ /* 0x000e620000002200 */
[----:B------:R-:W-:Y:S01]  /*00d0*/  CS2R R16, SRZ ;  /* 0x0000000000107805 */ /* 0x000fe2000001ff00 */
[----:B------:R-:W-:Y:S01]  /*00e0*/  IMAD.MOV.U32 R8, RZ, RZ, 0x0 ;  /* 0x00000000ff087424 */ /* 0x000fe200078e00ff */
[----:B------:R-:W-:Y:S01]  /*00f0*/  CS2R R10, SRZ ;  /* 0x00000000000a7805 */ /* 0x000fe2000001ff00 */
[----:B------:R-:W-:Y:S01]  /*0100*/  IMAD.MOV.U32 R9, RZ, RZ, -0x40100000 ;  /* 0xbff00000ff097424 */ /* 0x000fe200078e00ff */
[----:B------:R-:W-:Y:S01]  /*0110*/  MOV R20, 0x0 ;  /* 0x0000000000147802 */ /* 0x000fe20000000f00 */
[----:B------:R-:W-:Y:S01]  /*0120*/  IMAD.U32 R2, RZ, RZ, UR4 ;  /* 0x00000004ff027e24 */ /* 0x000fe2000f8e00ff */
[----:B------:R-:W0:Y:S01]  /*0130*/  LDCU UR8, c[0x0][0x3b4] ;  /* 0x00007680ff0877ac */ /* 0x000e220008000800 */
[----:B------:R-:W-:-:S05]  /*0140*/  IMAD.U32 R3, RZ, RZ, UR5 ;  /* 0x00000005ff037e24 */ /* 0x000fca000f8e00ff */
[----:B--2---:R-:W2:Y:S01]  /*0150*/  LDG.E R2, desc[UR10][R2.64] ;  /* 0x0000000a02027981 */ /* 0x004ea2000c1e1900 */
[----:B------:R-:W-:Y:S01]  /*0160*/  IMAD.MOV.U32 R21, RZ, RZ, -0x40100000 ;  /* 0xbff00000ff157424 */ /* 0x000fe200078e00ff */
[----:B------:R-:W3:Y:S01]  /*0170*/  S2UR UR5, SR_CgaCtaId ;  /* 0x00000000000579c3 */ /* 0x000ee20000008800 */
[----:B------:R-:W-:Y:S01]  /*0180*/  IMAD.MOV.U32 R22, RZ, RZ, 0x0 ;  /* 0x00000000ff167424 */ /* 0x000fe200078e00ff */
[----:B------:R4:W-:Y:S01]  /*0190*/  STL.128 [R1], R16 ;  /* 0x0000001001007387 */ /* 0x0009e20000100c00 */
[----:B------:R-:W-:Y:S02]  /*01a0*/  IMAD.MOV.U32 R23, RZ, RZ, 0x3ff00000 ;  /* 0x3ff00000ff177424 */ /* 0x000fe400078e00ff */
[----:B------:R-:W-:Y:S01]  /*01b0*/  HFMA2 R26, -RZ, RZ, 0, 0 ;  /* 0x00000000ff1a7431 */ /* 0x000fe200000001ff */
[----:B------:R-:W-:Y:S01]  /*01c0*/  CS2R R24, SRZ ;  /* 0x0000000000187805 */ /* 0x000fe2000001ff00 */
[----:B------:R5:W-:Y:S01]  /*01d0*/  STL.128 [R1+0x10], R8 ;  /* 0x0000100801007387 */ /* 0x000be20000100c00 */
[----:B------:R-:W-:Y:S01]  /*01e0*/  IMAD.MOV.U32 R27, RZ, RZ, 0x3ff00000 ;  /* 0x3ff00000ff1b7424 */ /* 0x000fe200078e00ff */
[----:B------:R-:W-:Y:S01]  /*01f0*/  CS2R R30, SRZ ;  /* 0x00000000001e7805 */ /* 0x000fe2000001ff00 */
[----:B------:R-:W-:Y:S01]  /*0200*/  IMAD.MOV.U32 R28, RZ, RZ, 0x0 ;  /* 0x00000000ff1c7424 */ /* 0x000fe200078e00ff */
[----:B------:R0:W-:Y:S01]  /*0210*/  STL.128 [R1+0x20], R20 ;  /* 0x0000201401007387 */ /* 0x0001e20000100c00 */
[----:B------:R-:W-:Y:S01]  /*0220*/  IMAD.MOV.U32 R29, RZ, RZ, -0x40100000 ;  /* 0xbff00000ff1d7424 */ /* 0x000fe200078e00ff */
[----:B------:R-:W-:Y:S01]  /*0230*/  MOV R12, 0x0 ;  /* 0x00000000000c7802 */ /* 0x000fe20000000f00 */
[----:B------:R-:W-:Y:S01]  /*0240*/  IMAD.MOV.U32 R13, RZ, RZ, 0x3ff00000 ;  /* 0x3ff00000ff0d7424 */ /* 0x000fe200078e00ff */
[----:B------:R-:W-:-:S02]  /*0250*/  CS2R R14, SRZ ;  /* 0x00000000000e7805 */ /* 0x000fc4000001ff00 */
[----:B------:R-:W-:Y:S01]  /*0260*/  CS2R R32, SRZ ;  /* 0x0000000000207805 */ /* 0x000fe2000001ff00 */
[----:B------:R-:W-:Y:S01]  /*0270*/  IMAD.MOV.U32 R34, RZ, RZ, 0x0 ;  /* 0x00000000ff227424 */ /* 0x000fe200078e00ff */
[----:B------:R-:W-:Y:S01]  /*0280*/  MOV R35, 0x3ff00000 ;  /* 0x3ff0000000237802 */ /* 0x000fe20000000f00 */
[----:B----4-:R-:W-:Y:S02]  /*0290*/  HFMA2 R16, -RZ, RZ, 0, 0 ;  /* 0x00000000ff107431 */ /* 0x010fe400000001ff */
[----:B------:R-:W-:Y:S01]  /*02a0*/  IMAD.MOV.U32 R17, RZ, RZ, 0x3ff00000 ;  /* 0x3ff00000ff117424 */ /* 0x000fe200078e00ff */
[----:B------:R-:W-:Y:S01]  /*02b0*/  CS2R R18, SRZ ;  /* 0x0000000000127805 */ /* 0x000fe2000001ff00 */
[----:B------:R4:W-:Y:S01]  /*02c0*/  STL.128 [R1+0x30], R24 ;  /* 0x0000301801007387 */ /* 0x0009e20000100c00 */
[----:B-----5:R-:W-:Y:S01]  /*02d0*/  IMAD.MOV.U32 R10, RZ, RZ, 0x0 ;  /* 0x00000000ff0a7424 */ /* 0x020fe200078e00ff */
[----:B------:R-:W-:Y:S01]  /*02e0*/  R2UR UR14, R1 ;  /* 0x00000000010e72ca */ /* 0x000fe200000e0000 */
[----:B------:R-:W-:Y:S01]  /*02f0*/  IMAD.MOV.U32 R11, RZ, RZ, -0x40100000 ;  /* 0xbff00000ff0b7424 */ /* 0x000fe200078e00ff */
[----:B------:R4:W-:Y:S01]  /*0300*/  STL.128 [R1+0x50], R28 ;  /* 0x0000501c01007387 */ /* 0x0009e20000100c00 */
[----:B0-----:R-:W-:Y:S01]  /*0310*/  CS2R R20, SRZ ;  /* 0x0000000000147805 */ /* 0x001fe2000001ff00 */
[----:B------:R-:W-:Y:S01]  /*0320*/  IMAD.MOV.U32 R23, RZ, RZ, -0x40100000 ;  /* 0xbff00000ff177424 */ /* 0x000fe200078e00ff */
[----:B------:R-:W-:Y:S01]  /*0330*/  UMOV UR4, 0x400 ;  /* 0x0000040000047882 */ /* 0x000fe20000000000 */
[----:B------:R4:W-:Y:S01]  /*0340*/  STL.128 [R1+0x60], R12 ;  /* 0x0000600c01007387 */ /* 0x0009e20000100c00 */
[----:B---3--:R-:W-:Y:S01]  /*0350*/  ULEA UR4, UR5, UR4, 0x18 ;  /* 0x0000000405047291 */ /* 0x008fe2000f8ec0ff */
[----:B-1----:R-:W-:-:S02]  /*0360*/  IMAD R6, R7, 0x4, R0 ;  /* 0x0000000407067824 */ /* 0x002fc400078e0200 */
[----:B------:R4:W-:Y:S03]  /*0370*/  STL.128 [R1+0x70], R8 ;  /* 0x0000700801007387 */ /* 0x0009e60000100c00 */
[----:B------:R-:W-:Y:S01]  /*0380*/  LEA R6, R6, UR4, 0x3 ;  /* 0x0000000406067c11 */ /* 0x000fe2000f8e18ff */
[----:B------:R4:W-:Y:S04]  /*0390*/  STL.128 [R1+0x90], R16 ;  /* 0x0000901001007387 */ /* 0x0009e80000100c00 */
[----:B------:R4:W-:Y:S04]  /*03a0*/  STL.128 [R1+0xa0], R20 ;  /* 0x0000a01401007387 */ /* 0x0009e80000100c00 */
[----:B------:R4:W-:Y:S04]  /*03b0*/  STL.128 [R1+0xb0], R32 ;  /* 0x0000b02001007387 */ /* 0x0009e80000100c00 */
[----:B------:R4:W-:Y:S04]  /*03c0*/  STL.128 [R1+0x40], RZ ;  /* 0x000040ff01007387 */ /* 0x0009e80000100c00 */
[----:B------:R4:W-:Y:S01]  /*03d0*/  STL.128 [R1+0x80], RZ ;  /* 0x000080ff01007387 */ /* 0x0009e20000100c00 */
[----:B--2---:R-:W-:-:S13]  /*03e0*/  R2UR UR7, R2 ;  /* 0x00000000020772ca */ /* 0x004fda00000e0000 */
[----:B------:R-:W-:-:S09]  /*03f0*/  UISETP.NE.AND UP0, UPT, UR7, UR8, UPT ;  /* 0x000000080700728c */ /* 0x000fd2000bf05270 */
[----:B----4-:R-:W-:Y:S05]  /*0400*/  BRA.U UP0, `(.L_x_1) ;  /* 0x00000015003c7547 */ /* 0x010fea000b800000 */
[----:B------:R-:W-:Y:S01]  /*0410*/  IMAD R2, R0, 0x3, RZ ;  /* 0x0000000300027824 */ /* 0x000fe200078e02ff */
[----:B------:R-:W0:Y:S01]  /*0420*/  LDC.64 R4, c[0x0][0x398] ;  /* 0x0000e600ff047b82 */ /* 0x000e220000000a00 */
[----:B------:R-:W-:-:S03]  /*0430*/  IMAD R3, R7, 0x3, RZ ;  /* 0x0000000307037824 */ /* 0x000fc600078e02ff */
[----:B------:R-:W-:Y:S02]  /*0440*/  LEA R8, R2, UR14, 0x3 ;  /* 0x0000000e02087c11 */ /* 0x000fe4000f8e18ff */
[----:B------:R-:W-:-:S03]  /*0450*/  LEA R9, R3, UR14, 0x3 ;  /* 0x0000000e03097c11 */ /* 0x000fc6000f8e18ff */
[----:B------:R-:W2:Y:S04]  /*0460*/  LDL.64 R32, [R8+0x8] ;  /* 0x0000080008207983 */ /* 0x000ea80000100a00 */
[----:B------:R-:W3:Y:S04]  /*0470*/  LDL.64 R34, [R9+0x8] ;  /* 0x0000080009227983 */ /* 0x000ee80000100a00 */
[----:B------:R-:W4:Y:S04]  /*0480*/  LDL.64 R18, [R8] ;  /* 0x0000000008127983 */ /* 0x000f280000100a00 */
[----:B------:R-:W5:Y:S04]  /*0490*/  LDL.64 R16, [R9] ;  /* 0x0000000009107983 */ /* 0x000f680000100a00 */
[----:B------:R-:W5:Y:S04]  /*04a0*/  LDL.64 R14, [R8+0x10] ;  /* 0x00001000080e7983 */ /* 0x000f680000100a00 */
[----:B------:R5:W5:Y:S01]  /*04b0*/  LDL.64 R12, [R9+0x10] ;  /* 0x00001000090c7983 */ /* 0x000b620000100a00 */
[----:B0-----:R-:W-:Y:S01]  /*04c0*/  DMUL R4, R4, R4 ;  /* 0x0000000404047228 */ /* 0x001fe20000000000 */
[----:B------:R-:W-:Y:S01]  /*04d0*/  MOV R10, 0x1 ;  /* 0x00000001000a7802 */ /* 0x000fe20000000f00 */
[----:B------:R-:W-:Y:S01]  /*04e0*/  UMOV UR8, 0x74dcbfc2 ;  /* 0x74dcbfc200087882 */ /* 0x000fe20000000000 */
[----:B------:R-:W-:Y:S01]  /*04f0*/  UMOV UR9, 0x3fcb0cb1 ;  /* 0x3fcb0cb100097882 */ /* 0x000fe20000000000 */
[----:B------:R-:W-:Y:S06]  /*0500*/  BSSY.RECONVERGENT B0, `(.L_x_2) ;  /* 0x0000024000007945 */ /* 0x000fec0003800200 */
[----:B------:R-:W-:-:S02]  /*0510*/  R2UR UR5, R5 ;  /* 0x00000000050572ca */ /* 0x000fc400000e0000 */
[----:B------:R-:W-:-:S11]  /*0520*/  R2UR UR4, R4 ;  /* 0x00000000040472ca */ /* 0x000fd600000e0000 */
[----:B------:R-:W0:Y:S01]  /*0530*/  MUFU.RCP64H R11, UR5 ;  /* 0x00000005000b7d08 */ /* 0x000e220008001800 */
[----:B------:R-:W-:Y:S02]  /*0540*/  IMAD.U32 R5, RZ, RZ, UR5 ;  /* 0x00000005ff057e24 */ /* 0x000fe4000f8e00ff */
[----:B------:R-:W-:-:S06]  /*0550*/  IMAD.U32 R4, RZ, RZ, UR4 ;  /* 0x00000004ff047e24 */ /* 0x000fcc000f8e00ff */
[----:B0-----:R-:W-:-:S08]  /*0560*/  DFMA R4, R10, -R4, 1 ;  /* 0x3ff000000a04742b */ /* 0x001fd00000000804 */
[----:B------:R-:W-:-:S08]  /*0570*/  DFMA R20, R4, R4, R4 ;  /* 0x000000040414722b */ /* 0x000fd00000000004 */
[----:B------:R-:W-:Y:S01]  /*0580*/  DFMA R20, R10, R20, R10 ;  /* 0x000000140a14722b */ /* 0x000fe2000000000a */
[----:B------:R-:W-:Y:S02]  /*0590*/  IMAD.U32 R10, RZ, RZ, UR4 ;  /* 0x00000004ff0a7e24 */ /* 0x000fe4000f8e00ff */
[----:B------:R-:W-:-:S06]  /*05a0*/  IMAD.U32 R11, RZ, RZ, UR5 ;  /* 0x00000005ff0b7e24 */ /* 0x000fcc000f8e00ff */
[----:B------:R-:W-:-:S08]  /*05b0*/  DFMA R10, R20, -R10, 1 ;  /* 0x3ff00000140a742b */ /* 0x000fd0000000080a */
[----:B------:R-:W-:Y:S02]  /*05c0*/  DFMA R10, R20, R10, R20 ;  /* 0x0000000a140a722b */ /* 0x000fe40000000014 */
[----:B--2---:R-:W-:Y:S02]  /*05d0*/  DMUL R50, R32, UR8 ;  /* 0x0000000820327c28 */ /* 0x004fe40008000000 */
[----:B---3--:R-:W-:-:S06]  /*05e0*/  DMUL R48, R34, UR8 ;  /* 0x0000000822307c28 */ /* 0x008fcc0008000000 */
[----:B----4-:R-:W-:Y:S02]  /*05f0*/  DFMA R4, R18, UR8, R50 ;  /* 0x0000000812047c2b */ /* 0x010fe40008000032 */
[----:B-----5:R-:W-:-:S06]  /*0600*/  DFMA R8, R16, UR8, R48 ;  /* 0x0000000810087c2b */ /* 0x020fcc0008000030 */
[----:B------:R-:W-:Y:S02]  /*0610*/  DADD R4, R4, R14 ;  /* 0x0000000004047229 */ /* 0x000fe4000000000e */
[----:B------:R-:W-:-:S08]  /*0620*/  DADD R8, R8, R12 ;  /* 0x0000000008087229 */ /* 0x000fd0000000000c */
[----:B------:R-:W-:-:S08]  /*0630*/  DMUL R40, R4, R8 ;  /* 0x0000000804287228 */ /* 0x000fd00000000000 */
[----:B------:R-:W-:Y:S02]  /*0640*/  DMUL R4, R40, R10 ;  /* 0x0000000a28047228 */ /* 0x000fe40000000000 */
[----:B------:R-:W-:-:S06]  /*0650*/  FSETP.GEU.AND P1, PT, |R41|, 6.5827683646048100446e-37, PT ;  /* 0x036000002900780b */ /* 0x000fcc0003f2e200 */
[----:B------:R-:W-:-:S08]  /*0660*/  DFMA R8, R4, -UR4, R40 ;  /* 0x8000000404087c2b */ /* 0x000fd00008000028 */
[----:B------:R-:W-:-:S10]  /*0670*/  DFMA R4, R10, R8, R4 ;  /* 0x000000080a04722b */ /* 0x000fd40000000004 */
[----:B------:R-:W-:-:S05]  /*0680*/  FFMA R8, RZ, UR5, R5 ;  /* 0x00000005ff087c23 */ /* 0x000fca0008000005 */
[----:B------:R-:W-:-:S13]  /*0690*/  FSETP.GT.AND P0, PT, |R8|, 1.469367938527859385e-39, PT ;  /* 0x001000000800780b */ /* 0x000fda0003f04200 */
[----:B------:R-:W-:Y:S05]  /*06a0*/  @P0 BRA P1, `(.L_x_3) ;  /* 0x0000000000240947 */ /* 0x000fea0000800000 */
[----:B------:R-:W-:Y:S01]  /*06b0*/  IMAD.U32 R5, RZ, RZ, UR5 ;  /* 0x00000005ff057e24 */ /* 0x000fe2000f8e00ff */
[----:B------:R-:W-:Y:S01]  /*06c0*/  MOV R39, UR5 ;  /* 0x0000000500277c02 */ /* 0x000fe20008000f00 */
[----:B------:R-:W-:Y:S01]  /*06d0*/  IMAD.U32 R38, RZ, RZ, UR4 ;  /* 0x00000004ff267e24 */ /* 0x000fe2000f8e00ff */
[----:B------:R-:W-:Y:S01]  /*06e0*/  MOV R8, 0x720 ;  /* 0x0000072000087802 */ /* 0x000fe20000000f00 */
[----:B------:R-:W-:Y:S02]  /*06f0*/  IMAD.U32 R4, RZ, RZ, UR4 ;  /* 0x00000004ff047e24 */ /* 0x000fe4000f8e00ff */
[----:B------:R-:W-:-:S07]  /*0700*/  IMAD.MOV.U32 R39, RZ, RZ, R5 ;  /* 0x000000ffff277224 */ /* 0x000fce00078e0005 */
[----:B------:R-:W-:Y:S05]  /*0710*/  CALL.REL.NOINC `($__internal_0_$__cuda_sm20_div_rn_f64_full) ;  /* 0x0000001000e47944 */ /* 0x000fea0003c00000 */
[----:B------:R-:W-:Y:S01]  /*0720*/  MOV R4, R10 ;  /* 0x0000000a00047202 */ /* 0x000fe20000000f00 */
[----:B------:R-:W-:-:S07]  /*0730*/  IMAD.MOV.U32 R5, RZ, RZ, R9 ;  /* 0x000000ffff057224 */ /* 0x000fce00078e0009 */
.L_x_3:
[----:B------:R-:W-:Y:S05]  /*0740*/  BSYNC.RECONVERGENT B0 ;  /* 0x0000000000007941 */ /* 0x000fea0003800200 */
.L_x_2:
[----:B------:R-:W-:Y:S02]  /*0750*/  LEA R8, R2, UR14, 0x3 ;  /* 0x0000000e02087c11 */ /* 0x000fe4000f8e18ff */
[----:B------:R-:W-:Y:S02]  /*0760*/  LEA R9, R3, UR14, 0x3 ;  /* 0x0000000e03097c11 */ /* 0x000fe4000f8e18ff */
[----:B------:R-:W0:Y:S01]  /*0770*/  LDC.64 R2, c[0x0][0x3a0] ;  /* 0x0000e800ff027b82 */ /* 0x000e220000000a00 */
[----:B------:R-:W2:Y:S04]  /*0780*/  LDL.64 R44, [R8+0x68] ;  /* 0x00006800082c7983 */ /* 0x000ea80000100a00 */
[----:B------:R-:W3:Y:S04]  /*0790*/  LDL.64 R52, [R9+0x68] ;  /* 0x0000680009347983 */ /* 0x000ee80000100a00 */
[----:B------:R-:W4:Y:S04]  /*07a0*/  LDL.64 R20, [R8+0x60] ;  /* 0x0000600008147983 */ /* 0x000f280000100a00 */
[----:B------:R-:W5:Y:S04]  /*07b0*/  LDL.64 R22, [R9+0x60] ;  /* 0x0000600009167983 */ /* 0x000f680000100a00 */
[----:B------:R-:W5:Y:S04]  /*07c0*/  LDL.64 R24, [R8+0x70] ;  /* 0x0000700008187983 */ /* 0x000f680000100a00 */
[----:B------:R5:W5:Y:S01]  /*07d0*/  LDL.64 R26, [R9+0x70] ;  /* 0x00007000091a7983 */ /* 0x000b620000100a00 */
[----:B------:R-:W-:Y:S01]  /*07e0*/  MOV R10, 0x1 ;  /* 0x00000001000a7802 */ /* 0x000fe20000000f00 */
[----:B------:R-:W-:Y:S01]  /*07f0*/  UMOV UR12, 0x74dcbfc2 ;  /* 0x74dcbfc2000c7882 */ /* 0x000fe20000000000 */
[----:B0-----:R-:W-:Y:S01]  /*0800*/  DMUL R2, R2, R2 ;  /* 0x0000000202027228 */ /* 0x001fe20000000000 */
[----:B------:R-:W-:Y:S01]  /*0810*/  UMOV UR13, 0x3fcb0cb1 ;  /* 0x3fcb0cb1000d7882 */ /* 0x000fe20000000000 */
[----:B------:R-:W-:Y:S08]  /*0820*/  BSSY.RECONVERGENT B0, `(.L_x_4) ;  /* 0x0000023000007945 */ /* 0x000ff00003800200 */
        /* <DEDUP_REMOVED lines=33> */
[----:B------:R-:W-:-:S07]  /*0a40*/  MOV R8, R10 ;  /* 0x0000000a00087202 */ /* 0x000fce0000000f00 */
.L_x_5:
[----:B------:R-:W-:Y:S05]  /*0a50*/  BSYNC.RECONVERGENT B0 ;  /* 0x0000000000007941 */ /* 0x000fea0003800200 */
.L_x_4:
[----:B------:R-:W0:Y:S01]  /*0a60*/  MUFU.RCP64H R37, UR5 ;  /* 0x0000000500257d08 */ /* 0x000e220008001800 */
[----:B------:R-:W-:Y:S01]  /*0a70*/  IMAD.U32 R2, RZ, RZ, UR4 ;  /* 0x00000004ff027e24 */ /* 0x000fe2000f8e00ff */
[----:B------:R-:W-:Y:S01]  /*0a80*/  UMOV UR12, 0xa2c8d010 ;  /* 0xa2c8d010000c7882 */ /* 0x000fe20000000000 */
[----:B------:R-:W-:Y:S01]  /*0a90*/  IMAD.U32 R3, RZ, RZ, UR5 ;  /* 0x00000005ff037e24 */ /* 0x000fe2000f8e00ff */
[----:B------:R-:W-:Y:S01]  /*0aa0*/  UMOV UR13, 0x3fe93cd3 ;  /* 0x3fe93cd3000d7882 */ /* 0x000fe20000000000 */
[----:B------:R-:W-:Y:S01]  /*0ab0*/  IMAD.MOV.U32 R36, RZ, RZ, 0x1 ;  /* 0x00000001ff247424 */ /* 0x000fe200078e00ff */
[----:B------:R-:W-:Y:S01]  /*0ac0*/  DMUL R32, R32, UR12 ;  /* 0x0000000c20207c28 */ /* 0x000fe20008000000 */
[----:B------:R-:W-:Y:S01]  /*0ad0*/  BSSY.RECONVERGENT B0, `(.L_x_6) ;  /* 0x0000021000007945 */ /* 0x000fe20003800200 */
[----:B------:R-:W-:Y:S01]  /*0ae0*/  DMUL R34, R34, UR12 ;  /* 0x0000000c22227c28 */ /* 0x000fe20008000000 */
[----:B------:R-:W-:Y:S01]  /*0af0*/  UMOV UR12, 0x74dcbfc2 ;  /* 0x74dcbfc2000c7882 */ /* 0x000fe20000000000 */
[----:B------:R-:W-:Y:S01]  /*0b00*/  UMOV UR13, 0x3fcb0cb1 ;  /* 0x3fcb0cb1000d7882 */ /* 0x000fe20000000000 */
[----:B------:R-:W-:-:S05]  /*0b10*/  DADD R46, R8, R4 ;  /* 0x00000000082e7229 */ /* 0x000fca0000000004 */
[----:B------:R-:W-:Y:S02]  /*0b20*/  DFMA R10, R16, UR12, R34 ;  /* 0x0000000c100a7c2b */ /* 0x000fe40008000022 */
[----:B0-----:R-:W-:-:S06]  /*0b30*/  DFMA R2, R36, -R2, 1 ;  /* 0x3ff000002402742b */ /* 0x001fcc0000000802 */
[----:B------:R-:W-:Y:S02]  /*0b40*/  DADD R10, R12, R10 ;  /* 0x000000000c0a7229 */ /* 0x000fe4000000000a */
[----:B------:R-:W-:Y:S02]  /*0b50*/  DFMA R38, R2, R2, R2 ;  /* 0x000000020226722b */ /* 0x000fe40000000002 */
[----:B------:R-:W-:-:S06]  /*0b60*/  DFMA R2, R18, UR12, R32 ;  /* 0x0000000c12027c2b */ /* 0x000fcc0008000020 */
[----:B------:R-:W-:Y:S01]  /*0b70*/  DFMA R38, R36, R38, R36 ;  /* 0x000000262426722b */ /* 0x000fe20000000024 */
[----:B------:R-:W-:Y:S01]  /*0b80*/  MOV R36, UR4 ;  /* 0x0000000400247c02 */ /* 0x000fe20008000f00 */
[----:B------:R-:W-:Y:S01]  /*0b90*/  IMAD.U32 R37, RZ, RZ, UR5 ;  /* 0x00000005ff257e24 */ /* 0x000fe2000f8e00ff */
[----:B------:R-:W-:-:S05]  /*0ba0*/  DADD R2, R14, R2 ;  /* 0x000000000e027229 */ /* 0x000fca0000000002 */
[----:B------:R-:W-:-:S03]  /*0bb0*/  DFMA R36, R38, -R36, 1 ;  /* 0x3ff000002624742b */ /* 0x000fc60000000824 */
[----:B------:R-:W-:-:S05]  /*0bc0*/  DMUL R40, R2, R10 ;  /* 0x0000000a02287228 */ /* 0x000fca0000000000 */
[----:B------:R-:W-:-:S05]  /*0bd0*/  DFMA R36, R38, R36, R38 ;  /* 0x000000242624722b */ /* 0x000fca0000000026 */
[----:B------:R-:W-:-:S03]  /*0be0*/  FSETP.GEU.AND P1, PT, |R41|, 6.5827683646048100446e-37, PT ;  /* 0x036000002900780b */ /* 0x000fc60003f2e200 */
[----:B------:R-:W-:-:S08]  /*0bf0*/  DMUL R2, R36, R40 ;  /* 0x0000002824027228 */ /* 0x000fd00000000000 */
        /* <DEDUP_REMOVED lines=12> */
[----:B------:R-:W-:Y:S01]  /*0cc0*/  IMAD.MOV.U32 R2, RZ, RZ, R10 ;  /* 0x000000ffff027224 */ /* 0x000fe200078e000a */
[----:B------:R-:W-:-:S07]  /*0cd0*/  MOV R3, R9 ;  /* 0x0000000900037202 */ /* 0x000fce0000000f00 */
.L_x_7:
[----:B------:R-:W-:Y:S05]  /*0ce0*/  BSYNC.RECONVERGENT B0 ;  /* 0x0000000000007941 */ /* 0x000fea0003800200 */
.L_x_6:
        /* <DEDUP_REMOVED lines=10> */
[----:B------:R-:W-:-:S06]  /*0d90*/  UMOV UR13, 0x3fcb0cb1 ;  /* 0x3fcb0cb1000d7882 */ /* 0x000fcc0000000000 */
        /* <DEDUP_REMOVED lines=26> */
[----:B------:R-:W-:-:S07]  /*0f40*/  IMAD.MOV.U32 R8, RZ, RZ, R10 ;  /* 0x000000ffff087224 */ /* 0x000fce00078e000a */
.L_x_9:
[----:B------:R-:W-:Y:S05]  /*0f50*/  BSYNC.RECONVERGENT B0 ;  /* 0x0000000000007941 */ /* 0x000fea0003800200 */
.L_x_8:
[----:B------:R-:W0:Y:S01]  /*0f60*/  MUFU.RCP64H R5, UR5 ;  /* 0x0000000500057d08 */ /* 0x000e220008001800 */
[----:B------:R-:W-:Y:S01]  /*0f70*/  MOV R10, UR4 ;  /* 0x00000004000a7c02 */ /* 0x000fe20008000f00 */
[----:B------:R-:W-:Y:S01]  /*0f80*/  IMAD.U32 R11, RZ, RZ, UR5 ;  /* 0x00000005ff0b7e24 */ /* 0x000fe2000f8e00ff */
[----:B------:R-:W-:Y:S01]  /*0f90*/  UMOV UR12, 0xa2c8d010 ;  /* 0xa2c8d010000c7882 */ /* 0x000fe20000000000 */
[----:B------:R-:W-:Y:S01]  /*0fa0*/  IMAD.MOV.U32 R4, RZ, RZ, 0x1 ;  /* 0x00000001ff047424 */ /* 0x000fe200078e00ff */
[----:B------:R-:W-:Y:S01]  /*0fb0*/  UMOV UR13, 0x3fe93cd3 ;  /* 0x3fe93cd3000d7882 */ /* 0x000fe20000000000 */
[----:B------:R-:W-:Y:S01]  /*0fc0*/  BSSY.RECONVERGENT B0, `(.L_x_10) ;  /* 0x000001e000007945 */ /* 0x000fe20003800200 */
[----:B------:R-:W-:Y:S02]  /*0fd0*/  DFMA R50, R18, UR12, R50 ;  /* 0x0000000c12327c2b */ /* 0x000fe40008000032 */
[----:B------:R-:W-:Y:S02]  /*0fe0*/  DFMA R48, R16, UR12, R48 ;  /* 0x0000000c10307c2b */ /* 0x000fe40008000030 */
[----:B------:R-:W-:-:S04]  /*0ff0*/  DADD R2, R8, R2 ;  /* 0x0000000008027229 */ /* 0x000fc80000000002 */
[----:B------:R-:W-:Y:S02]  /*1000*/  DADD R40, R14, R50 ;  /* 0x000000000e287229 */ /* 0x000fe40000000032 */
[----:B0-----:R-:W-:Y:S02]  /*1010*/  DFMA R10, R4, -R10, 1 ;  /* 0x3ff00000040a742b */ /* 0x001fe4000000080a */
[----:B------:R-:W-:-:S06]  /*1020*/  DADD R48, R12, R48 ;  /* 0x000000000c307229 */ /* 0x000fcc0000000030 */
[----:B------:R-:W-:Y:S02]  /*1030*/  DFMA R10, R10, R10, R10 ;  /* 0x0000000a0a0a722b */ /* 0x000fe4000000000a */
[----:B------:R-:W-:-:S06]  /*1040*/  DMUL R40, R40, R48 ;  /* 0x0000003028287228 */ /* 0x000fcc0000000000 */
[----:B------:R-:W-:Y:S01]  /*1050*/  DFMA R10, R4, R10, R4 ;  /* 0x0000000a040a722b */ /* 0x000fe20000000004 */
[----:B------:R-:W-:Y:S01]  /*1060*/  IMAD.U32 R4, RZ, RZ, UR4 ;  /* 0x00000004ff047e24 */ /* 0x000fe2000f8e00ff */
[----:B------:R-:W-:Y:S02]  /*1070*/  MOV R5, UR5 ;  /* 0x0000000500057c02 */ /* 0x000fe40008000f00 */
[----:B------:R-:W-:-:S04]  /*1080*/  FSETP.GEU.AND P1, PT, |R41|, 6.5827683646048100446e-37, PT ;  /* 0x036000002900780b */ /* 0x000fc80003f2e200 */
[----:B------:R-:W-:-:S08]  /*1090*/  DFMA R4, R10, -R4, 1 ;  /* 0x3ff000000a04742b */ /* 0x000fd00000000804 */
[----:B------:R-:W-:-:S08]  /*10a0*/  DFMA R36, R10, R4, R10 ;  /* 0x000000040a24722b */ /* 0x000fd0000000000a */
[----:B------:R-:W-:-:S08]  /*10b0*/  DMUL R4, R36, R40 ;  /* 0x0000002824047228 */ /* 0x000fd00000000000 */
[----:B------:R-:W-:-:S08]  /*10c0*/  DFMA R10, R4, -UR4, R40 ;  /* 0x80000004040a7c2b */ /* 0x000fd00008000028 */
[----:B------:R-:W-:-:S10]  /*10d0*/  DFMA R4, R36, R10, R4 ;  /* 0x0000000a2404722b */ /* 0x000fd40000000004 */
[----:B------:R-:W-:-:S05]  /*10e0*/  FFMA R10, RZ, UR5, R5 ;  /* 0x00000005ff0a7c23 */ /* 0x000fca0008000005 */
[----:B------:R-:W-:-:S13]  /*10f0*/  FSETP.GT.AND P0, PT, |R10|, 1.469367938527859385e-39, PT ;  /* 0x001000000a00780b */ /* 0x000fda0003f04200 */
[----:B------:R-:W-:Y:S05]  /*1100*/  @P0 BRA P1, `(.L_x_11) ;  /* 0x0000000000240947 */ /* 0x000fea0000800000 */
[----:B------:R-:W-:Y:S01]  /*1110*/  MOV R5, UR5 ;  /* 0x0000000500057c02 */ /* 0x000fe20008000f00 */
[----:B------:R-:W-:Y:S01]  /*1120*/  IMAD.U32 R39, RZ, RZ, UR5 ;  /* 0x00000005ff277e24 */ /* 0x000fe2000f8e00ff */
[----:B------:R-:W-:Y:S01]  /*1130*/  MOV R8, 0x1180 ;  /* 0x0000118000087802 */ /* 0x000fe20000000f00 */
[----:B------:R-:W-:Y:S02]  /*1140*/  IMAD.U32 R38, RZ, RZ, UR4 ;  /* 0x00000004ff267e24 */ /* 0x000fe4000f8e00ff */
[----:B------:R-:W-:Y:S02]  /*1150*/  IMAD.U32 R4, RZ, RZ, UR4 ;  /* 0x00000004ff047e24 */ /* 0x000fe4000f8e00ff */
[----:B------:R-:W-:-:S07]  /*1160*/  IMAD.MOV.U32 R39, RZ, RZ, R5 ;  /* 0x000000ffff277224 */ /* 0x000fce00078e0005 */
[----:B------:R-:W-:Y:S05]  /*1170*/  CALL.REL.NOINC `($__internal_0_$__cuda_sm20_div_rn_f64_full) ;  /* 0x00000008004c7944 */ /* 0x000fea0003c00000 */
[----:B------:R-:W-:Y:S02]  /*1180*/  IMAD.MOV.U32 R4, RZ, RZ, R10 ;  /* 0x000000ffff047224 */ /* 0x000fe400078e000a */
[----:B------:R-:W-:-:S07]  /*1190*/  IMAD.MOV.U32 R5, RZ, RZ, R9 ;  /* 0x000000ffff057224 */ /* 0x000fce00078e0009 */
.L_x_11:
[----:B------:R-:W-:Y:S05]  /*11a0*/  BSYNC.RECONVERGENT B0 ;  /* 0x0000000000007941 */ /* 0x000fea0003800200 */
.L_x_10:
        /* <DEDUP_REMOVED lines=8> */
[----:B------:R-:W-:-:S06]  /*1230*/  DFMA R30, R22, UR12, R30 ;  /* 0x0000000c161e7c2b */ /* 0x000fcc000800001e */
        /* <DEDUP_REMOVED lines=25> */
.L_x_13:
[----:B------:R-:W-:Y:S05]  /*13d0*/  BSYNC.RECONVERGENT B0 ;  /* 0x0000000000007941 */ /* 0x000fea0003800200 */
.L_x_12:
[----:B------:R-:W0:Y:S01]  /*13e0*/  MUFU.RCP64H R11, UR5 ;  /* 0x00000005000b7d08 */ /* 0x000e220008001800 */
[----:B------:R-:W-:Y:S02]  /*13f0*/  HFMA2 R10, -RZ, RZ, 0, 5.9604644775390625e-08 ;  /* 0x00000001ff0a7431 */ /* 0x000fe400000001ff */
[----:B------:R-:W-:Y:S01]  /*1400*/  IMAD.U32 R28, RZ, RZ, UR4 ;  /* 0x00000004ff1c7e24 */ /* 0x000fe2000f8e00ff */
[----:B------:R-:W-:Y:S01]  /*1410*/  UMOV UR12, 0xa2c8d010 ;  /* 0xa2c8d010000c7882 */ /* 0x000fe20000000000 */
[----:B------:R-:W-:Y:S01]  /*1420*/  IMAD.U32 R29, RZ, RZ, UR5 ;  /* 0x00000005ff1d7e24 */ /* 0x000fe2000f8e00ff */
[----:B------:R-:W-:Y:S01]  /*1430*/  UMOV UR13, 0x3fe93cd3 ;  /* 0x3fe93cd3000d7882 */ /* 0x000fe20000000000 */
[----:B------:R-:W-:Y:S01]  /*1440*/  BSSY.RECONVERGENT B0, `(.L_x_14) ;  /* 0x000001e000007945 */ /* 0x000fe20003800200 */
[----:B------:R-:W-:Y:S02]  /*1450*/  DFMA R18, R18, UR12, R32 ;  /* 0x0000000c12127c2b */ /* 0x000fe40008000020 */
[----:B------:R-:W-:-:S02]  /*1460*/  DFMA R16, R16, UR12, R34 ;  /* 0x0000000c10107c2b */ /* 0x000fc40008000022 */
[----:B------:R-:W-:-:S04]  /*1470*/  DADD R4, R8, R4 ;  /* 0x0000000008047229 */ /* 0x000fc80000000004 */
[----:B------:R-:W-:Y:S02]  /*1480*/  DADD R18, R14, R18 ;  /* 0x000000000e127229 */ /* 0x000fe40000000012 */
[----:B0-----:R-:W-:Y:S02]  /*1490*/  DFMA R28, R10, -R28, 1 ;  /* 0x3ff000000a1c742b */ /* 0x001fe4000000081c */
[----:B------:R-:W-:-:S06]  /*14a0*/  DADD R16, R12, R16 ;  /* 0x000000000c107229 */ /* 0x000fcc0000000010 */
[----:B------:R-:W-:Y:S02]  /*14b0*/  DFMA R28, R28, R28, R28 ;  /* 0x0000001c1c1c722b */ /* 0x000fe4000000001c */
[----:B------:R-:W-:-:S06]  /*14c0*/  DMUL R40, R18, R16 ;  /* 0x0000001012287228 */ /* 0x000fcc0000000000 */
[----:B------:R-:W-:Y:S01]  /*14d0*/  DFMA R28, R10, R28, R10 ;  /* 0x0000001c0a1c722b */ /* 0x000fe2000000000a */
[----:B------:R-:W-:Y:S02]  /*14e0*/  IMAD.U32 R10, RZ, RZ, UR4 ;  /* 0x00000004ff0a7e24 */ /* 0x000fe4000f8e00ff */
[----:B------:R-:W-:Y:S01]  /*14f0*/  IMAD.U32 R11, RZ, RZ, UR5 ;  /* 0x00000005ff0b7e24 */ /* 0x000fe2000f8e00ff */
[----:B------:R-:W-:-:S05]  /*1500*/  FSETP.GEU.AND P1, PT, |R41|, 6.5827683646048100446e-37, PT ;  /* 0x036000002900780b */ /* 0x000fca0003f2e200 */
        /* <DEDUP_REMOVED lines=10> */
[----:B------:R-:W-:Y:S01]  /*15b0*/  MOV R38, UR4 ;  /* 0x0000000400267c02 */ /* 0x000fe20008000f00 */
[----:B------:R-:W-:Y:S01]  /*15c0*/  IMAD.U32 R8, RZ, RZ, UR4 ;  /* 0x00000004ff087e24 */ /* 0x000fe2000f8e00ff */
[----:B------:R-:W-:Y:S01]  /*15d0*/  MOV R8, 0x1600 ;  /* 0x0000160000087802 */ /* 0x000fe20000000f00 */
[----:B------:R-:W-:-:S07]  /*15e0*/  IMAD.MOV.U32 R39, RZ, RZ, R9 ;  /* 0x000000ffff277224 */ /* 0x000fce00078e0009 */
[----:B------:R-:W-:Y:S05]  /*15f0*/  CALL.REL.NOINC `($__internal_0_$__cuda_sm20_div_rn_f64_full) ;  /* 0x00000004002c7944 */ /* 0x000fea0003c00000 */
[----:B------:R-:W-:Y:S01]  /*1600*/  IMAD.MOV.U32 R12, RZ, RZ, R10 ;  /* 0x000000ffff0c7224 */ /* 0x000fe200078e000a */
[----:B------:R-:W-:-:S07]  /*1610*/  MOV R13, R9 ;  /* 0x00000009000d7202 */ /* 0x000fce0000000f00 */
.L_x_15:
[----:B------:R-:W-:Y:S05]  /*1620*/  BSYNC.RECONVERGENT B0 ;  /* 0x0000000000007941 */ /* 0x000fea0003800200 */
.L_x_14:
        /* <DEDUP_REMOVED lines=33> */
[----:B------:R-:W-:-:S07]  /*1840*/  IMAD.MOV.U32 R8, RZ, RZ, R10 ;  /* 0x000000ffff087224 */ /* 0x000fce00078e000a */
.L_x_17:
[----:B------:R-:W-:Y:S05]  /*1850*/  BSYNC.RECONVERGENT B0 ;  /* 0x0000000000007941 */ /* 0x000fea0003800200 */
.L_x_16:
[----:B------:R-:W0:Y:S01]  /*1860*/  LDC.64 R10, c[0x0][0x3a0] ;  /* 0x0000e800ff0a7b82 */ /* 0x000e220000000a00 */
[----:B------:R-:W0:Y:S01]  /*1870*/  LDCU.64 UR4, c[0x0][0x398] ;  /* 0x00007300ff0477ac */ /* 0x000e220008000a00 */
[----:B------:R-:W-:Y:S02]  /*1880*/  DADD R2, R46, R2 ;  /* 0x000000002e027229 */ /* 0x000fe40000000002 */
[----:B------:R-:W-:-:S06]  /*1890*/  DADD R8, R8, R12 ;  /* 0x0000000008087229 */ /* 0x000fcc000000000c */
[----:B------:R-:W-:-:S08]  /*18a0*/  DADD R4, R4, R2 ;  /* 0x0000000004047229 */ /* 0x000fd00000000002 */
[----:B------:R-:W-:Y:S02]  /*18b0*/  DADD R4, R8, R4 ;  /* 0x0000000008047229 */ /* 0x000fe40000000004 */
[----:B0-----:R-:W-:-:S08]  /*18c0*/  DMUL R2, R10, UR4 ;  /* 0x000000040a027c28 */ /* 0x001fd00008000000 */
[----:B------:R-:W-:-:S08]  /*18d0*/  DMUL R2, R2, R4 ;  /* 0x0000000402027228 */ /* 0x000fd00000000000 */
[----:B------:R-:W-:-:S07]  /*18e0*/  DMUL R2, R2, 0.25 ;  /* 0x3fd0000002027828 */ /* 0x000fce0000000000 */
[----:B------:R0:W-:Y:S04]  /*18f0*/  STS.64 [R6], R2 ;  /* 0x0000000206007388 */ /* 0x0001e80000000a00 */
.L_x_1:
[----:B------:R-:W1:Y:S02]  /*1900*/  LDCU UR4, c[0x0][0x3b4] ;  /* 0x00007680ff0477ac */ /* 0x000e640008000800 */
[----:B-1----:R-:W-:Y:S01]  /*1910*/  UISETP.NE.AND UP0, UPT, UR7, UR4, UPT ;  /* 0x000000040700728c */ /* 0x002fe2000bf05270 */
[----:B------:R-:W-:Y:S05]  /*1920*/  BAR.SYNC.DEFER_BLOCKING 0x0 ;  /* 0x0000000000007b1d */ /* 0x000fea0000010000 */
[----:B------:R-:W-:-:S13]  /*1930*/  PLOP3.LUT P0, PT, PT, PT, UP0, 0x80, 0x8 ;  /* 0x000000000008781c */ /* 0x000fda0003f0f008 */
[----:B------:R-:W-:Y:S05]  /*1940*/  @P0 EXIT ;  /* 0x000000000000094d */ /* 0x000fea0003800000 */
[----:B------:R-:W1:Y:S01]  /*1950*/  LDC.64 R4, c[0x0][0x388] ;  /* 0x0000e200ff047b82 */ /* 0x000e620000000a00 */
[----:B0-----:R-:W-:Y:S01]  /*1960*/  MOV R3, UR6 ;  /* 0x0000000600037c02 */ /* 0x001fe20008000f00 */
[----:B------:R-:W-:Y:S01]  /*1970*/  IMAD.U32 R2, RZ, RZ, UR6 ;  /* 0x00000006ff027e24 */ /* 0x000fe2000f8e00ff */
[----:B------:R-:W0:Y:S03]  /*1980*/  LDCU UR4, c[0x0][0x3ac] ;  /* 0x00007580ff0477ac */ /* 0x000e260008000800 */
[----:B------:R-:W-:Y:S01]  /*1990*/  IMAD R3, R3, 0x4, R0 ;  /* 0x0000000403037824 */ /* 0x000fe200078e0200 */
[----:B------:R-:W-:Y:S01]  /*19a0*/  LEA R7, R2, R7, 0x2 ;  /* 0x0000000702077211 */ /* 0x000fe200078e10ff */
[----:B------:R-:W0:Y:S01]  /*19b0*/  LDCU UR5, c[0x0][0x3b0] ;  /* 0x00007600ff0577ac */ /* 0x000e220008000800 */
[----:B------:R-:W2:Y:S01]  /*19c0*/  LDC.64 R8, c[0x0][0x380] ;  /* 0x0000e000ff087b82 */ /* 0x000ea20000000a00 */
[----:B-1----:R-:W-:-:S04]  /*19d0*/  IMAD.WIDE R2, R3, 0x4, R4 ;  /* 0x0000000403027825 */ /* 0x002fc800078e0204 */
[----:B------:R-:W-:Y:S02]  /*19e0*/  IMAD.WIDE R4, R7, 0x4, R4 ;  /* 0x0000000407047825 */ /* 0x000fe400078e0204 */
[----:B------:R-:W3:Y:S04]  /*19f0*/  LDG.E R2, desc[UR10][R2.64] ;  /* 0x0000000a02027981 */ /* 0x000ee8000c1e1900 */
[----:B------:R-:W4:Y:S01]  /*1a00*/  LDG.E R4, desc[UR10][R4.64] ;  /* 0x0000000a04047981 */ /* 0x000f22000c1e1900 */
[----:B0-----:R-:W-:-:S04]  /*1a10*/  UIMAD UR4, UR4, UR5, UR4 ;  /* 0x00000005040472a4 */ /* 0x001fc8000f8e0204 */
[----:B------:R-:W-:-:S06]  /*1a20*/  UIADD3 UR4, UPT, UPT, UR4, UR5, URZ ;  /* 0x0000000504047290 */ /* 0x000fcc000fffe0ff */
[----:B---3--:R-:W-:-:S04]  /*1a30*/  IMAD R7, R2, UR4, R2 ;  /* 0x0000000402077c24 */ /* 0x008fc8000f8e0202 */
[----:B----4-:R-:W-:-:S04]  /*1a40*/  IMAD.IADD R7, R4, 0x1, R7 ;  /* 0x0000000104077824 */ /* 0x010fc800078e0207 */
[----:B--2---:R-:W-:Y:S02]  /*1a50*/  IMAD.WIDE R8, R7, 0x8, R8 ;  /* 0x0000000807087825 */ /* 0x004fe400078e0208 */
[----:B------:R-:W0:Y:S04]  /*1a60*/  LDS.64 R6, [R6] ;  /* 0x0000000006067984 */ /* 0x000e280000000a00 */
[----:B------:R-:W0:Y:S02]  /*1a70*/  LDG.E.64 R10, desc[UR10][R8.64] ;  /* 0x0000000a080a7981 */ /* 0x000e24000c1e1b00 */
[----:B0-----:R-:W-:-:S07]  /*1a80*/  DADD R10, R6, R10 ;  /* 0x00000000060a7229 */ /* 0x001fce000000000a */
[----:B------:R-:W-:Y:S01]  /*1a90*/  STG.E.64 desc[UR10][R8.64], R10 ;  /* 0x0000000a08007986 */ /* 0x000fe2000c101b0a */
[----:B------:R-:W-:Y:S05]  /*1aa0*/  EXIT ;  /* 0x000000000000794d */ /* 0x000fea0003800000 */
        .weak           $__internal_0_$__cuda_sm20_div_rn_f64_full
        .type           $__internal_0_$__cuda_sm20_div_rn_f64_full,@function
        .size           $__internal_0_$__cuda_sm20_div_rn_f64_full,(.L_x_24 - $__internal_0_$__cuda_sm20_div_rn_f64_full)
$__internal_0_$__cuda_sm20_div_rn_f64_full:
[C---:B------:R-:W-:Y:S01]  /*1ab0*/  FSETP.GEU.AND P0, PT, |R39|.reuse, 1.469367938527859385e-39, PT ;  /* 0x001000002700780b */ /* 0x040fe20003f0e200 */
[----:B------:R-:W-:Y:S01]  /*1ac0*/  IMAD.MOV.U32 R56, RZ, RZ, R40 ;  /* 0x000000ffff387224 */ /* 0x000fe200078e0028 */
[----:B------:R-:W-:Y:S01]  /*1ad0*/  LOP3.LUT R36, R39, 0x800fffff, RZ, 0xc0, !PT ;  /* 0x800fffff27247812 */ /* 0x000fe200078ec0ff */
[----:B------:R-:W-:Y:S01]  /*1ae0*/  BSSY.RECONVERGENT B1, `(.L_x_18) ;  /* 0x0000059000017945 */ /* 0x000fe20003800200 */
[C---:B------:R-:W-:Y:S02]  /*1af0*/  FSETP.GEU.AND P2, PT, |R41|.reuse, 1.469367938527859385e-39, PT ;  /* 0x001000002900780b */ /* 0x040fe40003f4e200 */
[----:B------:R-:W-:Y:S01]  /*1b00*/  LOP3.LUT R37, R36, 0x3ff00000, RZ, 0xfc, !PT ;  /* 0x3ff0000024257812 */ /* 0x000fe200078efcff */
[----:B------:R-:W-:Y:S01]  /*1b10*/  IMAD.MOV.U32 R36, RZ, RZ, R38 ;  /* 0x000000ffff247224 */ /* 0x000fe200078e0026 */
[----:B------:R-:W-:Y:S02]  /*1b20*/  MOV R58, 0x1 ;  /* 0x00000001003a7802 */ /* 0x000fe40000000f00 */
[----:B------:R-:W-:-:S02]  /*1b30*/  LOP3.LUT R9, R41, 0x7ff00000, RZ, 0xc0, !PT ;  /* 0x7ff0000029097812 */ /* 0x000fc400078ec0ff */
[----:B------:R-:W-:Y:S01]  /*1b40*/  LOP3.LUT R54, R39, 0x7ff00000, RZ, 0xc0, !PT ;  /* 0x7ff0000027367812 */ /* 0x000fe200078ec0ff */
[----:B------:R-:W-:-:S03]  /*1b50*/  @!P0 DMUL R36, R38, 8.98846567431157953865e+307 ;  /* 0x7fe0000026248828 */ /* 0x000fc60000000000 */
[----:B------:R-:W-:Y:S02]  /*1b60*/  ISETP.GE.U32.AND P1, PT, R9, R54, PT ;  /* 0x000000360900720c */ /* 0x000fe40003f26070 */
[----:B------:R-:W-:Y:S01]  /*1b70*/  @!P2 LOP3.LUT R10, R39, 0x7ff00000, RZ, 0xc0, !PT ;  /* 0x7ff00000270aa812 */ /* 0x000fe200078ec0ff */
[----:B------:R-:W0:Y:S03]  /*1b80*/  MUFU.RCP64H R59, R37 ;  /* 0x00000025003b7308 */ /* 0x000e260000001800 */
[----:B------:R-:W-:Y:S01]  /*1b90*/  @!P2 ISETP.GE.U32.AND P3, PT, R9, R10, PT ;  /* 0x0000000a0900a20c */ /* 0x000fe20003f66070 */
[----:B------:R-:W-:Y:S01]  /*1ba0*/  IMAD.MOV.U32 R10, RZ, RZ, 0x1ca00000 ;  /* 0x1ca00000ff0a7424 */ /* 0x000fe200078e00ff */
[----:B------:R-:W-:-:S04]  /*1bb0*/  @!P0 LOP3.LUT R54, R37, 0x7ff00000, RZ, 0xc0, !PT ;  /* 0x7ff0000025368812 */ /* 0x000fc800078ec0ff */
[----:B------:R-:W-:-:S04]  /*1bc0*/  SEL R11, R10, 0x63400000, !P1 ;  /* 0x634000000a0b7807 */ /* 0x000fc80004800000 */
[----:B------:R-:W-:Y:S01]  /*1bd0*/  LOP3.LUT R57, R11, 0x800fffff, R41, 0xf8, !PT ;  /* 0x800fffff0b397812 */ /* 0x000fe200078ef829 */
[----:B------:R-:W-:Y:S01]  /*1be0*/  IMAD.MOV.U32 R11, RZ, RZ, R9 ;  /* 0x000000ffff0b7224 */ /* 0x000fe200078e0009 */
[----:B0-----:R-:W-:-:S08]  /*1bf0*/  DFMA R42, R58, -R36, 1 ;  /* 0x3ff000003a2a742b */ /* 0x001fd00000000824 */
[----:B------:R-:W-:-:S08]  /*1c00*/  DFMA R42, R42, R42, R42 ;  /* 0x0000002a2a2a722b */ /* 0x000fd0000000002a */
[----:B------:R-:W-:Y:S01]  /*1c10*/  DFMA R58, R58, R42, R58 ;  /* 0x0000002a3a3a722b */ /* 0x000fe2000000003a */
[----:B------:R-:W-:Y:S02]  /*1c20*/  @!P2 SEL R43, R10, 0x63400000, !P3 ;  /* 0x634000000a2ba807 */ /* 0x000fe40005800000 */
[----:B------:R-:W-:Y:S02]  /*1c30*/  @!P2 MOV R42, RZ ;  /* 0x000000ff002aa202 */ /* 0x000fe40000000f00 */
[----:B------:R-:W-:-:S03]  /*1c40*/  @!P2 LOP3.LUT R43, R43, 0x80000000, R41, 0xf8, !PT ;  /* 0x800000002b2ba812 */ /* 0x000fc600078ef829 */
[----:B------:R-:W-:Y:S01]  /*1c50*/  DFMA R60, R58, -R36, 1 ;  /* 0x3ff000003a3c742b */ /* 0x000fe20000000824 */
[----:B------:R-:W-:-:S06]  /*1c60*/  @!P2 LOP3.LUT R43, R43, 0x100000, RZ, 0xfc, !PT ;  /* 0x001000002b2ba812 */ /* 0x000fcc00078efcff */
[----:B------:R-:W-:Y:S02]  /*1c70*/  @!P2 DFMA R56, R56, 2, -R42 ;  /* 0x400000003838a82b */ /* 0x000fe4000000082a */
[----:B------:R-:W-:-:S08]  /*1c80*/  DFMA R60, R58, R60, R58 ;  /* 0x0000003c3a3c722b */ /* 0x000fd0000000003a */
[----:B------:R-:W-:Y:S01]  /*1c90*/  @!P2 LOP3.LUT R11, R57, 0x7ff00000, RZ, 0xc0, !PT ;  /* 0x7ff00000390ba812 */ /* 0x000fe200078ec0ff */
[----:B------:R-:W-:-:S04]  /*1ca0*/  DMUL R58, R60, R56 ;  /* 0x000000383c3a7228 */ /* 0x000fc80000000000 */
[----:B------:R-:W-:-:S04]  /*1cb0*/  VIADD R55, R11, 0xffffffff ;  /* 0xffffffff0b377836 */ /* 0x000fc80000000000 */
[----:B------:R-:W-:Y:S01]  /*1cc0*/  DFMA R42, R58, -R36, R56 ;  /* 0x800000243a2a722b */ /* 0x000fe20000000038 */
[----:B------:R-:W-:Y:S02]  /*1cd0*/  ISETP.GT.U32.AND P0, PT, R55, 0x7feffffe, PT ;  /* 0x7feffffe3700780c */ /* 0x000fe40003f04070 */
[----:B------:R-:W-:-:S04]  /*1ce0*/  IADD3 R55, PT, PT, R54, -0x1, RZ ;  /* 0xffffffff36377810 */ /* 0x000fc80007ffe0ff */
[----:B------:R-:W-:Y:S01]  /*1cf0*/  ISETP.GT.U32.OR P0, PT, R55, 0x7feffffe, P0 ;  /* 0x7feffffe3700780c */ /* 0x000fe20000704470 */
[----:B------:R-:W-:-:S12]  /*1d00*/  DFMA R42, R60, R42, R58 ;  /* 0x0000002a3c2a722b */ /* 0x000fd8000000003a */
[----:B------:R-:W-:Y:S05]  /*1d10*/  @P0 BRA `(.L_x_19) ;  /* 0x0000000000740947 */ /* 0x000fea0003800000 */
[----:B------:R-:W-:-:S04]  /*1d20*/  LOP3.LUT R40, R39, 0x7ff00000, RZ, 0xc0, !PT ;  /* 0x7ff0000027287812 */ /* 0x000fc800078ec0ff */
[CC--:B------:R-:W-:Y:S02]  /*1d30*/  VIADDMNMX R11, R9.reuse, -R40.reuse, 0xb9600000, !PT ;  /* 0xb9600000090b7446 */ /* 0x0c0fe40007800928 */
[----:B------:R-:W-:Y:S02]  /*1d40*/  ISETP.GE.U32.AND P0, PT, R9, R40, PT ;  /* 0x000000280900720c */ /* 0x000fe40003f06070 */
[----:B------:R-:W-:Y:S02]  /*1d50*/  VIMNMX R11, PT, PT, R11, 0x46a00000, PT ;  /* 0x46a000000b0b7848 */ /* 0x000fe40003fe0100 */
[----:B------:R-:W-:Y:S02]  /*1d60*/  SEL R10, R10, 0x63400000, !P0 ;  /* 0x634000000a0a7807 */ /* 0x000fe40004000000 */
[----:B------:R-:W-:-:S03]  /*1d70*/  MOV R40, RZ ;  /* 0x000000ff00287202 */ /* 0x000fc60000000f00 */
[----:B------:R-:W-:-:S04]  /*1d80*/  IMAD.IADD R10, R11, 0x1, -R10 ;  /* 0x000000010b0a7824 */ /* 0x000fc800078e0a0a */
[----:B------:R-:W-:-:S06]  /*1d90*/  VIADD R41, R10, 0x7fe00000 ;  /* 0x7fe000000a297836 */ /* 0x000fcc0000000000 */
[----:B------:R-:W-:-:S10]  /*1da0*/  DMUL R58, R42, R40 ;  /* 0x000000282a3a7228 */ /* 0x000fd40000000000 */
[----:B------:R-:W-:-:S13]  /*1db0*/  FSETP.GTU.AND P0, PT, |R59|, 1.469367938527859385e-39, PT ;  /* 0x001000003b00780b */ /* 0x000fda0003f0c200 */
[----:B------:R-:W-:Y:S05]  /*1dc0*/  @P0 BRA `(.L_x_20) ;  /* 0x0000000000a80947 */ /* 0x000fea0003800000 */
[----:B------:R-:W-:Y:S01]  /*1dd0*/  DFMA R36, R42, -R36, R56 ;  /* 0x800000242a24722b */ /* 0x000fe20000000038 */
[----:B------:R-:W-:-:S09]  /*1de0*/  IMAD.MOV.U32 R40, RZ, RZ, RZ ;  /* 0x000000ffff287224 */ /* 0x000fd200078e00ff */
[C---:B------:R-:W-:Y:S02]  /*1df0*/  FSETP.NEU.AND P0, PT, R37.reuse, RZ, PT ;  /* 0x000000ff2500720b */ /* 0x040fe40003f0d000 */
[----:B------:R-:W-:-:S04]  /*1e00*/  LOP3.LUT R38, R37, 0x80000000, R39, 0x48, !PT ;  /* 0x8000000025267812 */ /* 0x000fc800078e4827 */
[----:B------:R-:W-:-:S07]  /*1e10*/  LOP3.LUT R41, R38, R41, RZ, 0xfc, !PT ;  /* 0x0000002926297212 */ /* 0x000fce00078efcff */
[----:B------:R-:W-:Y:S05]  /*1e20*/  @!P0 BRA `(.L_x_20) ;  /* 0x0000000000908947 */ /* 0x000fea0003800000 */
[----:B------:R-:W-:Y:S01]  /*1e30*/  IMAD.MOV R37, RZ, RZ, -R10 ;  /* 0x000000ffff257224 */ /* 0x000fe200078e0a0a */
[----:B------:R-:W-:Y:S02]  /*1e40*/  MOV R36, RZ ;  /* 0x000000ff00247202 */ /* 0x000fe40000000f00 */
[----:B------:R-:W-:-:S04]  /*1e50*/  IADD3 R10, PT, PT, -R10, -0x43300000, RZ ;  /* 0xbcd000000a0a7810 */ /* 0x000fc80007ffe1ff */
[----:B------:R-:W-:Y:S02]  /*1e60*/  DFMA R36, R58, -R36, R42 ;  /* 0x800000243a24722b */ /* 0x000fe4000000002a */
[----:B------:R-:W-:-:S08]  /*1e70*/  DMUL.RP R42, R42, R40 ;  /* 0x000000282a2a7228 */ /* 0x000fd00000008000 */
[----:B------:R-:W-:Y:S02]  /*1e80*/  FSETP.NEU.AND P0, PT, |R37|, R10, PT ;  /* 0x0000000a2500720b */ /* 0x000fe40003f0d200 */
[----:B------:R-:W-:Y:S02]  /*1e90*/  LOP3.LUT R38, R43, R38, RZ, 0x3c, !PT ;  /* 0x000000262b267212 */ /* 0x000fe400078e3cff */
[----:B------:R-:W-:Y:S02]  /*1ea0*/  FSEL R10, R42, R58, !P0 ;  /* 0x0000003a2a0a7208 */ /* 0x000fe40004000000 */
[----:B------:R-:W-:-:S03]  /*1eb0*/  FSEL R11, R38, R59, !P0 ;  /* 0x0000003b260b7208 */ /* 0x000fc60004000000 */
[----:B------:R-:W-:Y:S02]  /*1ec0*/  IMAD.MOV.U32 R58, RZ, RZ, R10 ;  /* 0x000000ffff3a7224 */ /* 0x000fe400078e000a */
[----:B------:R-:W-:Y:S01]  /*1ed0*/  IMAD.MOV.U32 R59, RZ, RZ, R11 ;  /* 0x000000ffff3b7224 */ /* 0x000fe200078e000b */
[----:B------:R-:W-:Y:S06]  /*1ee0*/  BRA `(.L_x_20) ;  /* 0x0000000000607947 */ /* 0x000fec0003800000 */
.L_x_19:
[----:B------:R-:W-:-:S14]  /*1ef0*/  DSETP.NAN.AND P0, PT, R40, R40, PT ;  /* 0x000000282800722a */ /* 0x000fdc0003f08000 */
[----:B------:R-:W-:Y:S05]  /*1f00*/  @P0 BRA `(.L_x_21) ;  /* 0x00000000004c0947 */ /* 0x000fea0003800000 */
[----:B------:R-:W-:-:S14]  /*1f10*/  DSETP.NAN.AND P0, PT, R38, R38, PT ;  /* 0x000000262600722a */ /* 0x000fdc0003f08000 */
[----:B------:R-:W-:Y:S05]  /*1f20*/  @P0 BRA `(.L_x_22) ;  /* 0x0000000000340947 */ /* 0x000fea0003800000 */
[----:B------:R-:W-:Y:S01]  /*1f30*/  ISETP.NE.AND P0, PT, R11, R54, PT ;  /* 0x000000360b00720c */ /* 0x000fe20003f05270 */
[----:B------:R-:W-:Y:S01]  /*1f40*/  IMAD.MOV.U32 R59, RZ, RZ, -0x80000 ;  /* 0xfff80000ff3b7424 */ /* 0x000fe200078e00ff */
[----:B------:R-:W-:-:S11]  /*1f50*/  MOV R58, 0x0 ;  /* 0x00000000003a7802 */ /* 0x000fd60000000f00 */
[----:B------:R-:W-:Y:S05]  /*1f60*/  @!P0 BRA `(.L_x_20) ;  /* 0x0000000000408947 */ /* 0x000fea0003800000 */
[----:B------:R-:W-:Y:S02]  /*1f70*/  ISETP.NE.AND P0, PT, R11, 0x7ff00000, PT ;  /* 0x7ff000000b00780c */ /* 0x000fe40003f05270 */
[----:B------:R-:W-:Y:S02]  /*1f80*/  LOP3.LUT R39, R41, 0x80000000, R39, 0x48, !PT ;  /* 0x8000000029277812 */ /* 0x000fe400078e4827 */
[----:B------:R-:W-:-:S13]  /*1f90*/  ISETP.EQ.OR P0, PT, R54, RZ, !P0 ;  /* 0x000000ff3600720c */ /* 0x000fda0004702670 */
[----:B------:R-:W-:Y:S01]  /*1fa0*/  @P0 LOP3.LUT R9, R39, 0x7ff00000, RZ, 0xfc, !PT ;  /* 0x7ff0000027090812 */ /* 0x000fe200078efcff */
[----:B------:R-:W-:Y:S01]  /*1fb0*/  @!P0 IMAD.MOV.U32 R58, RZ, RZ, RZ ;  /* 0x000000ffff3a8224 */ /* 0x000fe200078e00ff */
[----:B------:R-:W-:Y:S01]  /*1fc0*/  @!P0 MOV R59, R39 ;  /* 0x00000027003b8202 */ /* 0x000fe20000000f00 */
[----:B------:R-:W-:Y:S02]  /*1fd0*/  @P0 IMAD.MOV.U32 R58, RZ, RZ, RZ ;  /* 0x000000ffff3a0224 */ /* 0x000fe400078e00ff */
[----:B------:R-:W-:Y:S01]  /*1fe0*/  @P0 IMAD.MOV.U32 R59, RZ, RZ, R9 ;  /* 0x000000ffff3b0224 */ /* 0x000fe200078e0009 */
[----:B------:R-:W-:Y:S06]  /*1ff0*/  BRA `(.L_x_20) ;  /* 0x00000000001c7947 */ /* 0x000fec0003800000 */
.L_x_22:
[----:B------:R-:W-:Y:S02]  /*2000*/  LOP3.LUT R9, R39, 0x80000, RZ, 0xfc, !PT ;  /* 0x0008000027097812 */ /* 0x000fe400078efcff */
[----:B------:R-:W-:-:S03]  /*2010*/  MOV R58, R38 ;  /* 0x00000026003a7202 */ /* 0x000fc60000000f00 */
[----:B------:R-:W-:Y:S01]  /*2020*/  IMAD.MOV.U32 R59, RZ, RZ, R9 ;  /* 0x000000ffff3b7224 */ /* 0x000fe200078e0009 */
[----:B------:R-:W-:Y:S06]  /*2030*/  BRA `(.L_x_20) ;  /* 0x00000000000c7947 */ /* 0x000fec0003800000 */
.L_x_21:
[----:B------:R-:W-:Y:S01]  /*2040*/  LOP3.LUT R9, R41, 0x80000, RZ, 0xfc, !PT ;  /* 0x0008000029097812 */ /* 0x000fe200078efcff */
[----:B------:R-:W-:-:S03]  /*2050*/  IMAD.MOV.U32 R58, RZ, RZ, R40 ;  /* 0x000000ffff3a7224 */ /* 0x000fc600078e0028 */
[----:B------:R-:W-:-:S07]  /*2060*/  MOV R59, R9 ;  /* 0x00000009003b7202 */ /* 0x000fce0000000f00 */
.L_x_20:
[----:B------:R-:W-:Y:S05]  /*2070*/  BSYNC.RECONVERGENT B1 ;  /* 0x0000000000017941 */ /* 0x000fea0003800200 */
.L_x_18:
[----:B------:R-:W-:Y:S01]  /*2080*/  MOV R36, R8 ;  /* 0x0000000800247202 */ /* 0x000fe20000000f00 */
[----:B------:R-:W-:Y:S02]  /*2090*/  IMAD.MOV.U32 R37, RZ, RZ, 0x0 ;  /* 0x00000000ff257424 */ /* 0x000fe400078e00ff */
[----:B------:R-:W-:Y:S02]  /*20a0*/  IMAD.MOV.U32 R10, RZ, RZ, R58 ;  /* 0x000000ffff0a7224 */ /* 0x000fe400078e003a */
[----:B------:R-:W-:Y:S01]  /*20b0*/  IMAD.MOV.U32 R9, RZ, RZ, R59 ;  /* 0x000000ffff097224 */ /* 0x000fe200078e003b */
[----:B------:R-:W-:Y:S06]  /*20c0*/  RET.REL.NODEC R36 `(_Z5ass_APdPiS0_ddiiiiii) ;  /* 0xffffffdc24cc7950 */ /* 0x000fec0003c3ffff */
.L_x_23:
        /* <DEDUP_REMOVED lines=11> */
.L_x_24:


//--------------------- .nv.shared.reserved.0     --------------------------
	.section	.nv.shared.reserved.0,"aw",@nobits
	.weak		__nv_reservedSMEM_offset_0_alias
	.size		__nv_reservedSMEM_offset_0_alias, 0, 64
	.other		__nv_reservedSMEM_offset_0_alias,@"STO_CUDA_RESERVED_SHARED STV_DEFAULT"
__nv_reservedSMEM_offset_0_alias:
	.zero		0
	.zero		64


//--------------------- .nv.shared._Z5ass_APdPiS0_ddiiiiii --------------------------
	.section	.nv.shared._Z5ass_APdPiS0_ddiiiiii,"aw",@nobits
	.sectionflags	@""
	.align	8
.nv.shared._Z5ass_APdPiS0_ddiiiiii:
	.zero		1152


//--------------------- .nv.constant0._Z9VectorAddPdS_S_di --------------------------
	.section	.nv.constant0._Z9VectorAddPdS_S_di,"a",@progbits
	.sectionflags	@""
	.align	4
.nv.constant0._Z9VectorAddPdS_S_di:
	.zero		932


//--------------------- .nv.constant0._Z5ass_APdPiS0_ddiiiiii --------------------------
	.section	.nv.constant0._Z5ass_APdPiS0_ddiiiiii,"a",@progbits
	.sectionflags	@""
	.align	4
.nv.constant0._Z5ass_APdPiS0_ddiiiiii:
	.zero		960


//--------------------- SYMBOLS --------------------------

	.type		.nv.reservedSmem.offset0,@object
	.size		.nv.reservedSmem.offset0,0x4
	.type		.nv.reservedSmem.cap,@object
	.size		.nv.reservedSmem.cap,0x4
